//
// Generated by NVIDIA NVVM Compiler
//
// Compiler Build ID: CL-36424714
// Cuda compilation tools, release 13.0, V13.0.88
// Based on NVVM 20.0.0
//

.version 9.0
.target sm_100
.address_size 64

	// .globl	_Z28kernel_4pass_popc_monolithicPhPtP6iovRowjj

.visible .entry _Z28kernel_4pass_popc_monolithicPhPtP6iovRowjj(
	.param .u64 .ptr .align 1 _Z28kernel_4pass_popc_monolithicPhPtP6iovRowjj_param_0,
	.param .u64 .ptr .align 1 _Z28kernel_4pass_popc_monolithicPhPtP6iovRowjj_param_1,
	.param .u64 .ptr .align 1 _Z28kernel_4pass_popc_monolithicPhPtP6iovRowjj_param_2,
	.param .u32 _Z28kernel_4pass_popc_monolithicPhPtP6iovRowjj_param_3,
	.param .u32 _Z28kernel_4pass_popc_monolithicPhPtP6iovRowjj_param_4
)
{
	.reg .pred 	%p<11>;
	.reg .b16 	%rs<83>;
	.reg .b32 	%r<127>;
	.reg .b64 	%rd<69>;

	ld.param.u64 	%rd4, [_Z28kernel_4pass_popc_monolithicPhPtP6iovRowjj_param_0];
	ld.param.u64 	%rd2, [_Z28kernel_4pass_popc_monolithicPhPtP6iovRowjj_param_1];
	ld.param.u64 	%rd3, [_Z28kernel_4pass_popc_monolithicPhPtP6iovRowjj_param_2];
	ld.param.u32 	%r25, [_Z28kernel_4pass_popc_monolithicPhPtP6iovRowjj_param_3];
	ld.param.u32 	%r26, [_Z28kernel_4pass_popc_monolithicPhPtP6iovRowjj_param_4];
	cvta.to.global.u64 	%rd1, %rd4;
	mov.u32 	%r27, %ctaid.x;
	mov.u32 	%r28, %ntid.x;
	mov.u32 	%r29, %tid.x;
	mad.lo.s32 	%r1, %r27, %r28, %r29;
	shr.u32 	%r2, %r25, 5;
	mul.lo.s32 	%r3, %r2, %r1;
	setp.ge.u32 	%p1, %r1, %r26;
	@%p1 bra 	$L__BB0_15;
	setp.lt.u32 	%p2, %r25, 32;
	mov.b16 	%rs82, 0;
	@%p2 bra 	$L__BB0_14;
	add.s32 	%r31, %r2, -1;
	and.b32  	%r4, %r2, 15;
	setp.lt.u32 	%p3, %r31, 15;
	mov.b16 	%rs82, 0;
	mov.b32 	%r123, 0;
	@%p3 bra 	$L__BB0_5;
	and.b32  	%r123, %r2, 134217712;
	and.b32  	%r33, %r2, 134217712;
	neg.s32 	%r121, %r33;
	add.s32 	%r120, %r3, 7;
	mov.b16 	%rs82, 0;
$L__BB0_4:
	.pragma "nounroll";
	add.s32 	%r34, %r120, -7;
	mul.wide.u32 	%rd5, %r34, 4;
	add.s64 	%rd6, %rd1, %rd5;
	ld.global.u32 	%r35, [%rd6];
	popc.b32 	%r36, %r35;
	cvt.u16.u32 	%rs18, %r36;
	add.s16 	%rs19, %rs82, %rs18;
	add.s32 	%r37, %r120, -6;
	mul.wide.u32 	%rd7, %r37, 4;
	add.s64 	%rd8, %rd1, %rd7;
	ld.global.u32 	%r38, [%rd8];
	popc.b32 	%r39, %r38;
	cvt.u16.u32 	%rs20, %r39;
	add.s16 	%rs21, %rs19, %rs20;
	add.s32 	%r40, %r120, -5;
	mul.wide.u32 	%rd9, %r40, 4;
	add.s64 	%rd10, %rd1, %rd9;
	ld.global.u32 	%r41, [%rd10];
	popc.b32 	%r42, %r41;
	cvt.u16.u32 	%rs22, %r42;
	add.s16 	%rs23, %rs21, %rs22;
	add.s32 	%r43, %r120, -4;
	mul.wide.u32 	%rd11, %r43, 4;
	add.s64 	%rd12, %rd1, %rd11;
	ld.global.u32 	%r44, [%rd12];
	popc.b32 	%r45, %r44;
	cvt.u16.u32 	%rs24, %r45;
	add.s16 	%rs25, %rs23, %rs24;
	add.s32 	%r46, %r120, -3;
	mul.wide.u32 	%rd13, %r46, 4;
	add.s64 	%rd14, %rd1, %rd13;
	ld.global.u32 	%r47, [%rd14];
	popc.b32 	%r48, %r47;
	cvt.u16.u32 	%rs26, %r48;
	add.s16 	%rs27, %rs25, %rs26;
	add.s32 	%r49, %r120, -2;
	mul.wide.u32 	%rd15, %r49, 4;
	add.s64 	%rd16, %rd1, %rd15;
	ld.global.u32 	%r50, [%rd16];
	popc.b32 	%r51, %r50;
	cvt.u16.u32 	%rs28, %r51;
	add.s16 	%rs29, %rs27, %rs28;
	add.s32 	%r52, %r120, -1;
	mul.wide.u32 	%rd17, %r52, 4;
	add.s64 	%rd18, %rd1, %rd17;
	ld.global.u32 	%r53, [%rd18];
	popc.b32 	%r54, %r53;
	cvt.u16.u32 	%rs30, %r54;
	add.s16 	%rs31, %rs29, %rs30;
	add.s32 	%r55, %r120, 8;
	mul.wide.u32 	%rd19, %r120, 4;
	add.s64 	%rd20, %rd1, %rd19;
	ld.global.u32 	%r56, [%rd20];
	popc.b32 	%r57, %r56;
	cvt.u16.u32 	%rs32, %r57;
	add.s16 	%rs33, %rs31, %rs32;
	add.s32 	%r58, %r120, 1;
	mul.wide.u32 	%rd21, %r58, 4;
	add.s64 	%rd22, %rd1, %rd21;
	ld.global.u32 	%r59, [%rd22];
	popc.b32 	%r60, %r59;
	cvt.u16.u32 	%rs34, %r60;
	add.s16 	%rs35, %rs33, %rs34;
	add.s32 	%r61, %r120, 2;
	mul.wide.u32 	%rd23, %r61, 4;
	add.s64 	%rd24, %rd1, %rd23;
	ld.global.u32 	%r62, [%rd24];
	popc.b32 	%r63, %r62;
	cvt.u16.u32 	%rs36, %r63;
	add.s16 	%rs37, %rs35, %rs36;
	add.s32 	%r64, %r120, 3;
	mul.wide.u32 	%rd25, %r64, 4;
	add.s64 	%rd26, %rd1, %rd25;
	ld.global.u32 	%r65, [%rd26];
	popc.b32 	%r66, %r65;
	cvt.u16.u32 	%rs38, %r66;
	add.s16 	%rs39, %rs37, %rs38;
	add.s32 	%r67, %r120, 4;
	mul.wide.u32 	%rd27, %r67, 4;
	add.s64 	%rd28, %rd1, %rd27;
	ld.global.u32 	%r68, [%rd28];
	popc.b32 	%r69, %r68;
	cvt.u16.u32 	%rs40, %r69;
	add.s16 	%rs41, %rs39, %rs40;
	add.s32 	%r70, %r120, 5;
	mul.wide.u32 	%rd29, %r70, 4;
	add.s64 	%rd30, %rd1, %rd29;
	ld.global.u32 	%r71, [%rd30];
	popc.b32 	%r72, %r71;
	cvt.u16.u32 	%rs42, %r72;
	add.s16 	%rs43, %rs41, %rs42;
	add.s32 	%r73, %r120, 6;
	mul.wide.u32 	%rd31, %r73, 4;
	add.s64 	%rd32, %rd1, %rd31;
	ld.global.u32 	%r74, [%rd32];
	popc.b32 	%r75, %r74;
	cvt.u16.u32 	%rs44, %r75;
	add.s16 	%rs45, %rs43, %rs44;
	add.s32 	%r76, %r120, 7;
	mul.wide.u32 	%rd33, %r76, 4;
	add.s64 	%rd34, %rd1, %rd33;
	ld.global.u32 	%r77, [%rd34];
	popc.b32 	%r78, %r77;
	cvt.u16.u32 	%rs46, %r78;
	add.s16 	%rs47, %rs45, %rs46;
	mul.wide.u32 	%rd35, %r55, 4;
	add.s64 	%rd36, %rd1, %rd35;
	ld.global.u32 	%r79, [%rd36];
	popc.b32 	%r80, %r79;
	cvt.u16.u32 	%rs48, %r80;
	add.s16 	%rs82, %rs47, %rs48;
	add.s32 	%r121, %r121, 16;
	add.s32 	%r120, %r120, 16;
	setp.ne.s32 	%p4, %r121, 0;
	@%p4 bra 	$L__BB0_4;
$L__BB0_5:
	setp.eq.s32 	%p5, %r4, 0;
	@%p5 bra 	$L__BB0_14;
	and.b32  	%r13, %r2, 7;
	setp.lt.u32 	%p6, %r4, 8;
	@%p6 bra 	$L__BB0_8;
	add.s32 	%r81, %r123, %r3;
	mul.wide.u32 	%rd37, %r81, 4;
	add.s64 	%rd38, %rd1, %rd37;
	ld.global.u32 	%r82, [%rd38];
	popc.b32 	%r83, %r82;
	cvt.u16.u32 	%rs50, %r83;
	add.s16 	%rs51, %rs82, %rs50;
	add.s32 	%r84, %r81, 1;
	mul.wide.u32 	%rd39, %r84, 4;
	add.s64 	%rd40, %rd1, %rd39;
	ld.global.u32 	%r85, [%rd40];
	popc.b32 	%r86, %r85;
	cvt.u16.u32 	%rs52, %r86;
	add.s16 	%rs53, %rs51, %rs52;
	add.s32 	%r87, %r81, 2;
	mul.wide.u32 	%rd41, %r87, 4;
	add.s64 	%rd42, %rd1, %rd41;
	ld.global.u32 	%r88, [%rd42];
	popc.b32 	%r89, %r88;
	cvt.u16.u32 	%rs54, %r89;
	add.s16 	%rs55, %rs53, %rs54;
	add.s32 	%r90, %r81, 3;
	mul.wide.u32 	%rd43, %r90, 4;
	add.s64 	%rd44, %rd1, %rd43;
	ld.global.u32 	%r91, [%rd44];
	popc.b32 	%r92, %r91;
	cvt.u16.u32 	%rs56, %r92;
	add.s16 	%rs57, %rs55, %rs56;
	add.s32 	%r93, %r81, 4;
	mul.wide.u32 	%rd45, %r93, 4;
	add.s64 	%rd46, %rd1, %rd45;
	ld.global.u32 	%r94, [%rd46];
	popc.b32 	%r95, %r94;
	cvt.u16.u32 	%rs58, %r95;
	add.s16 	%rs59, %rs57, %rs58;
	add.s32 	%r96, %r81, 5;
	mul.wide.u32 	%rd47, %r96, 4;
	add.s64 	%rd48, %rd1, %rd47;
	ld.global.u32 	%r97, [%rd48];
	popc.b32 	%r98, %r97;
	cvt.u16.u32 	%rs60, %r98;
	add.s16 	%rs61, %rs59, %rs60;
	add.s32 	%r99, %r81, 6;
	mul.wide.u32 	%rd49, %r99, 4;
	add.s64 	%rd50, %rd1, %rd49;
	ld.global.u32 	%r100, [%rd50];
	popc.b32 	%r101, %r100;
	cvt.u16.u32 	%rs62, %r101;
	add.s16 	%rs63, %rs61, %rs62;
	add.s32 	%r102, %r81, 7;
	mul.wide.u32 	%rd51, %r102, 4;
	add.s64 	%rd52, %rd1, %rd51;
	ld.global.u32 	%r103, [%rd52];
	popc.b32 	%r104, %r103;
	cvt.u16.u32 	%rs64, %r104;
	add.s16 	%rs82, %rs63, %rs64;
	add.s32 	%r123, %r123, 8;
$L__BB0_8:
	setp.eq.s32 	%p7, %r13, 0;
	@%p7 bra 	$L__BB0_14;
	and.b32  	%r16, %r2, 3;
	setp.lt.u32 	%p8, %r13, 4;
	@%p8 bra 	$L__BB0_11;
	add.s32 	%r105, %r123, %r3;
	mul.wide.u32 	%rd53, %r105, 4;
	add.s64 	%rd54, %rd1, %rd53;
	ld.global.u32 	%r106, [%rd54];
	popc.b32 	%r107, %r106;
	cvt.u16.u32 	%rs66, %r107;
	add.s16 	%rs67, %rs82, %rs66;
	add.s32 	%r108, %r105, 1;
	mul.wide.u32 	%rd55, %r108, 4;
	add.s64 	%rd56, %rd1, %rd55;
	ld.global.u32 	%r109, [%rd56];
	popc.b32 	%r110, %r109;
	cvt.u16.u32 	%rs68, %r110;
	add.s16 	%rs69, %rs67, %rs68;
	add.s32 	%r111, %r105, 2;
	mul.wide.u32 	%rd57, %r111, 4;
	add.s64 	%rd58, %rd1, %rd57;
	ld.global.u32 	%r112, [%rd58];
	popc.b32 	%r113, %r112;
	cvt.u16.u32 	%rs70, %r113;
	add.s16 	%rs71, %rs69, %rs70;
	add.s32 	%r114, %r105, 3;
	mul.wide.u32 	%rd59, %r114, 4;
	add.s64 	%rd60, %rd1, %rd59;
	ld.global.u32 	%r115, [%rd60];
	popc.b32 	%r116, %r115;
	cvt.u16.u32 	%rs72, %r116;
	add.s16 	%rs82, %rs71, %rs72;
	add.s32 	%r123, %r123, 4;
$L__BB0_11:
	setp.eq.s32 	%p9, %r16, 0;
	@%p9 bra 	$L__BB0_14;
	add.s32 	%r126, %r123, %r3;
	neg.s32 	%r125, %r16;
$L__BB0_13:
	.pragma "nounroll";
	mul.wide.u32 	%rd61, %r126, 4;
	add.s64 	%rd62, %rd1, %rd61;
	ld.global.u32 	%r117, [%rd62];
	popc.b32 	%r118, %r117;
	cvt.u16.u32 	%rs73, %r118;
	add.s16 	%rs82, %rs82, %rs73;
	add.s32 	%r126, %r126, 1;
	add.s32 	%r125, %r125, 1;
	setp.ne.s32 	%p10, %r125, 0;
	@%p10 bra 	$L__BB0_13;
$L__BB0_14:
	cvta.to.global.u64 	%rd63, %rd2;
	mul.wide.u32 	%rd64, %r1, 2;
	add.s64 	%rd65, %rd63, %rd64;
	st.global.u16 	[%rd65], %rs82;
	cvt.u32.u16 	%r119, %rs82;
	cvta.to.global.u64 	%rd66, %rd3;
	mul.wide.u32 	%rd67, %r1, 8;
	add.s64 	%rd68, %rd66, %rd67;
	st.global.u32 	[%rd68], %r1;
	st.global.u32 	[%rd68+4], %r119;
$L__BB0_15:
	ret;

}
	// .globl	_Z26kernel_4pass_popc_stridingPhPtP6iovRowjj
.visible .entry _Z26kernel_4pass_popc_stridingPhPtP6iovRowjj(
	.param .u64 .ptr .align 1 _Z26kernel_4pass_popc_stridingPhPtP6iovRowjj_param_0,
	.param .u64 .ptr .align 1 _Z26kernel_4pass_popc_stridingPhPtP6iovRowjj_param_1,
	.param .u64 .ptr .align 1 _Z26kernel_4pass_popc_stridingPhPtP6iovRowjj_param_2,
	.param .u32 _Z26kernel_4pass_popc_stridingPhPtP6iovRowjj_param_3,
	.param .u32 _Z26kernel_4pass_popc_stridingPhPtP6iovRowjj_param_4
)
{
	.reg .pred 	%p<14>;
	.reg .b16 	%rs<85>;
	.reg .b32 	%r<139>;
	.reg .b64 	%rd<77>;

	ld.param.u64 	%rd4, [_Z26kernel_4pass_popc_stridingPhPtP6iovRowjj_param_0];
	ld.param.u64 	%rd5, [_Z26kernel_4pass_popc_stridingPhPtP6iovRowjj_param_1];
	ld.param.u64 	%rd6, [_Z26kernel_4pass_popc_stridingPhPtP6iovRowjj_param_2];
	ld.param.u32 	%r29, [_Z26kernel_4pass_popc_stridingPhPtP6iovRowjj_param_3];
	ld.param.u32 	%r30, [_Z26kernel_4pass_popc_stridingPhPtP6iovRowjj_param_4];
	cvta.to.global.u64 	%rd1, %rd4;
	cvta.to.global.u64 	%rd2, %rd6;
	cvta.to.global.u64 	%rd3, %rd5;
	mov.u32 	%r31, %ctaid.x;
	mov.u32 	%r1, %ntid.x;
	mov.u32 	%r32, %tid.x;
	mad.lo.s32 	%r132, %r31, %r1, %r32;
	setp.ge.u32 	%p1, %r132, %r30;
	@%p1 bra 	$L__BB1_18;
	shr.u32 	%r3, %r29, 5;
	setp.gt.u32 	%p2, %r29, 31;
	mov.u32 	%r33, %nctaid.x;
	mul.lo.s32 	%r4, %r1, %r33;
	@%p2 bra 	$L__BB1_3;
$L__BB1_2:
	mul.wide.u32 	%rd73, %r132, 2;
	add.s64 	%rd74, %rd3, %rd73;
	mov.b16 	%rs76, 0;
	st.global.u16 	[%rd74], %rs76;
	mul.wide.u32 	%rd75, %r132, 8;
	add.s64 	%rd76, %rd2, %rd75;
	st.global.u32 	[%rd76], %r132;
	mov.b32 	%r131, 0;
	st.global.u32 	[%rd76+4], %r131;
	add.s32 	%r132, %r132, %r4;
	setp.lt.u32 	%p13, %r132, %r30;
	@%p13 bra 	$L__BB1_2;
	bra.uni 	$L__BB1_18;
$L__BB1_3:
	add.s32 	%r7, %r3, -1;
	and.b32  	%r34, %r3, 15;
	add.s32 	%r8, %r34, -1;
	and.b32  	%r35, %r3, 7;
	add.s32 	%r9, %r35, -1;
	and.b32  	%r10, %r3, 134217712;
	and.b32  	%r11, %r29, 480;
	and.b32  	%r12, %r29, 224;
	and.b32  	%r13, %r3, 3;
	and.b32  	%r37, %r3, 134217712;
	neg.s32 	%r14, %r37;
$L__BB1_4:
	setp.lt.u32 	%p3, %r7, 15;
	mul.lo.s32 	%r16, %r132, %r3;
	mov.b16 	%rs84, 0;
	mov.b32 	%r137, 0;
	@%p3 bra 	$L__BB1_7;
	add.s32 	%r134, %r16, 7;
	mov.b16 	%rs84, 0;
	mov.u32 	%r135, %r14;
$L__BB1_6:
	.pragma "nounroll";
	add.s32 	%r39, %r134, -7;
	mul.wide.u32 	%rd7, %r39, 4;
	add.s64 	%rd8, %rd1, %rd7;
	ld.global.u32 	%r40, [%rd8];
	popc.b32 	%r41, %r40;
	cvt.u16.u32 	%rs18, %r41;
	add.s16 	%rs19, %rs84, %rs18;
	add.s32 	%r42, %r134, -6;
	mul.wide.u32 	%rd9, %r42, 4;
	add.s64 	%rd10, %rd1, %rd9;
	ld.global.u32 	%r43, [%rd10];
	popc.b32 	%r44, %r43;
	cvt.u16.u32 	%rs20, %r44;
	add.s16 	%rs21, %rs19, %rs20;
	add.s32 	%r45, %r134, -5;
	mul.wide.u32 	%rd11, %r45, 4;
	add.s64 	%rd12, %rd1, %rd11;
	ld.global.u32 	%r46, [%rd12];
	popc.b32 	%r47, %r46;
	cvt.u16.u32 	%rs22, %r47;
	add.s16 	%rs23, %rs21, %rs22;
	add.s32 	%r48, %r134, -4;
	mul.wide.u32 	%rd13, %r48, 4;
	add.s64 	%rd14, %rd1, %rd13;
	ld.global.u32 	%r49, [%rd14];
	popc.b32 	%r50, %r49;
	cvt.u16.u32 	%rs24, %r50;
	add.s16 	%rs25, %rs23, %rs24;
	add.s32 	%r51, %r134, -3;
	mul.wide.u32 	%rd15, %r51, 4;
	add.s64 	%rd16, %rd1, %rd15;
	ld.global.u32 	%r52, [%rd16];
	popc.b32 	%r53, %r52;
	cvt.u16.u32 	%rs26, %r53;
	add.s16 	%rs27, %rs25, %rs26;
	add.s32 	%r54, %r134, -2;
	mul.wide.u32 	%rd17, %r54, 4;
	add.s64 	%rd18, %rd1, %rd17;
	ld.global.u32 	%r55, [%rd18];
	popc.b32 	%r56, %r55;
	cvt.u16.u32 	%rs28, %r56;
	add.s16 	%rs29, %rs27, %rs28;
	add.s32 	%r57, %r134, -1;
	mul.wide.u32 	%rd19, %r57, 4;
	add.s64 	%rd20, %rd1, %rd19;
	ld.global.u32 	%r58, [%rd20];
	popc.b32 	%r59, %r58;
	cvt.u16.u32 	%rs30, %r59;
	add.s16 	%rs31, %rs29, %rs30;
	add.s32 	%r60, %r134, 8;
	mul.wide.u32 	%rd21, %r134, 4;
	add.s64 	%rd22, %rd1, %rd21;
	ld.global.u32 	%r61, [%rd22];
	popc.b32 	%r62, %r61;
	cvt.u16.u32 	%rs32, %r62;
	add.s16 	%rs33, %rs31, %rs32;
	add.s32 	%r63, %r134, 1;
	mul.wide.u32 	%rd23, %r63, 4;
	add.s64 	%rd24, %rd1, %rd23;
	ld.global.u32 	%r64, [%rd24];
	popc.b32 	%r65, %r64;
	cvt.u16.u32 	%rs34, %r65;
	add.s16 	%rs35, %rs33, %rs34;
	add.s32 	%r66, %r134, 2;
	mul.wide.u32 	%rd25, %r66, 4;
	add.s64 	%rd26, %rd1, %rd25;
	ld.global.u32 	%r67, [%rd26];
	popc.b32 	%r68, %r67;
	cvt.u16.u32 	%rs36, %r68;
	add.s16 	%rs37, %rs35, %rs36;
	add.s32 	%r69, %r134, 3;
	mul.wide.u32 	%rd27, %r69, 4;
	add.s64 	%rd28, %rd1, %rd27;
	ld.global.u32 	%r70, [%rd28];
	popc.b32 	%r71, %r70;
	cvt.u16.u32 	%rs38, %r71;
	add.s16 	%rs39, %rs37, %rs38;
	add.s32 	%r72, %r134, 4;
	mul.wide.u32 	%rd29, %r72, 4;
	add.s64 	%rd30, %rd1, %rd29;
	ld.global.u32 	%r73, [%rd30];
	popc.b32 	%r74, %r73;
	cvt.u16.u32 	%rs40, %r74;
	add.s16 	%rs41, %rs39, %rs40;
	add.s32 	%r75, %r134, 5;
	mul.wide.u32 	%rd31, %r75, 4;
	add.s64 	%rd32, %rd1, %rd31;
	ld.global.u32 	%r76, [%rd32];
	popc.b32 	%r77, %r76;
	cvt.u16.u32 	%rs42, %r77;
	add.s16 	%rs43, %rs41, %rs42;
	add.s32 	%r78, %r134, 6;
	mul.wide.u32 	%rd33, %r78, 4;
	add.s64 	%rd34, %rd1, %rd33;
	ld.global.u32 	%r79, [%rd34];
	popc.b32 	%r80, %r79;
	cvt.u16.u32 	%rs44, %r80;
	add.s16 	%rs45, %rs43, %rs44;
	add.s32 	%r81, %r134, 7;
	mul.wide.u32 	%rd35, %r81, 4;
	add.s64 	%rd36, %rd1, %rd35;
	ld.global.u32 	%r82, [%rd36];
	popc.b32 	%r83, %r82;
	cvt.u16.u32 	%rs46, %r83;
	add.s16 	%rs47, %rs45, %rs46;
	mul.wide.u32 	%rd37, %r60, 4;
	add.s64 	%rd38, %rd1, %rd37;
	ld.global.u32 	%r84, [%rd38];
	popc.b32 	%r85, %r84;
	cvt.u16.u32 	%rs48, %r85;
	add.s16 	%rs84, %rs47, %rs48;
	add.s32 	%r135, %r135, 16;
	add.s32 	%r134, %r134, 16;
	setp.ne.s32 	%p4, %r135, 0;
	mov.u32 	%r137, %r10;
	@%p4 bra 	$L__BB1_6;
$L__BB1_7:
	setp.eq.s32 	%p5, %r11, 0;
	@%p5 bra 	$L__BB1_17;
	setp.lt.u32 	%p6, %r8, 7;
	@%p6 bra 	$L__BB1_10;
	add.s32 	%r86, %r137, %r16;
	mul.wide.u32 	%rd39, %r86, 4;
	add.s64 	%rd40, %rd1, %rd39;
	ld.global.u32 	%r87, [%rd40];
	popc.b32 	%r88, %r87;
	cvt.u16.u32 	%rs50, %r88;
	add.s16 	%rs51, %rs84, %rs50;
	add.s32 	%r89, %r86, 1;
	mul.wide.u32 	%rd41, %r89, 4;
	add.s64 	%rd42, %rd1, %rd41;
	ld.global.u32 	%r90, [%rd42];
	popc.b32 	%r91, %r90;
	cvt.u16.u32 	%rs52, %r91;
	add.s16 	%rs53, %rs51, %rs52;
	add.s32 	%r92, %r86, 2;
	mul.wide.u32 	%rd43, %r92, 4;
	add.s64 	%rd44, %rd1, %rd43;
	ld.global.u32 	%r93, [%rd44];
	popc.b32 	%r94, %r93;
	cvt.u16.u32 	%rs54, %r94;
	add.s16 	%rs55, %rs53, %rs54;
	add.s32 	%r95, %r86, 3;
	mul.wide.u32 	%rd45, %r95, 4;
	add.s64 	%rd46, %rd1, %rd45;
	ld.global.u32 	%r96, [%rd46];
	popc.b32 	%r97, %r96;
	cvt.u16.u32 	%rs56, %r97;
	add.s16 	%rs57, %rs55, %rs56;
	add.s32 	%r98, %r86, 4;
	mul.wide.u32 	%rd47, %r98, 4;
	add.s64 	%rd48, %rd1, %rd47;
	ld.global.u32 	%r99, [%rd48];
	popc.b32 	%r100, %r99;
	cvt.u16.u32 	%rs58, %r100;
	add.s16 	%rs59, %rs57, %rs58;
	add.s32 	%r101, %r86, 5;
	mul.wide.u32 	%rd49, %r101, 4;
	add.s64 	%rd50, %rd1, %rd49;
	ld.global.u32 	%r102, [%rd50];
	popc.b32 	%r103, %r102;
	cvt.u16.u32 	%rs60, %r103;
	add.s16 	%rs61, %rs59, %rs60;
	add.s32 	%r104, %r86, 6;
	mul.wide.u32 	%rd51, %r104, 4;
	add.s64 	%rd52, %rd1, %rd51;
	ld.global.u32 	%r105, [%rd52];
	popc.b32 	%r106, %r105;
	cvt.u16.u32 	%rs62, %r106;
	add.s16 	%rs63, %rs61, %rs62;
	add.s32 	%r107, %r86, 7;
	mul.wide.u32 	%rd53, %r107, 4;
	add.s64 	%rd54, %rd1, %rd53;
	ld.global.u32 	%r108, [%rd54];
	popc.b32 	%r109, %r108;
	cvt.u16.u32 	%rs64, %r109;
	add.s16 	%rs84, %rs63, %rs64;
	add.s32 	%r137, %r137, 8;
$L__BB1_10:
	setp.eq.s32 	%p7, %r12, 0;
	@%p7 bra 	$L__BB1_17;
	setp.lt.u32 	%p8, %r9, 3;
	@%p8 bra 	$L__BB1_13;
	add.s32 	%r110, %r137, %r16;
	mul.wide.u32 	%rd55, %r110, 4;
	add.s64 	%rd56, %rd1, %rd55;
	ld.global.u32 	%r111, [%rd56];
	popc.b32 	%r112, %r111;
	cvt.u16.u32 	%rs66, %r112;
	add.s16 	%rs67, %rs84, %rs66;
	add.s32 	%r113, %r110, 1;
	mul.wide.u32 	%rd57, %r113, 4;
	add.s64 	%rd58, %rd1, %rd57;
	ld.global.u32 	%r114, [%rd58];
	popc.b32 	%r115, %r114;
	cvt.u16.u32 	%rs68, %r115;
	add.s16 	%rs69, %rs67, %rs68;
	add.s32 	%r116, %r110, 2;
	mul.wide.u32 	%rd59, %r116, 4;
	add.s64 	%rd60, %rd1, %rd59;
	ld.global.u32 	%r117, [%rd60];
	popc.b32 	%r118, %r117;
	cvt.u16.u32 	%rs70, %r118;
	add.s16 	%rs71, %rs69, %rs70;
	add.s32 	%r119, %r110, 3;
	mul.wide.u32 	%rd61, %r119, 4;
	add.s64 	%rd62, %rd1, %rd61;
	ld.global.u32 	%r120, [%rd62];
	popc.b32 	%r121, %r120;
	cvt.u16.u32 	%rs72, %r121;
	add.s16 	%rs84, %rs71, %rs72;
	add.s32 	%r137, %r137, 4;
$L__BB1_13:
	setp.eq.s32 	%p9, %r13, 0;
	@%p9 bra 	$L__BB1_17;
	setp.eq.s32 	%p10, %r13, 1;
	add.s32 	%r27, %r137, %r16;
	mul.wide.u32 	%rd63, %r27, 4;
	add.s64 	%rd64, %rd1, %rd63;
	ld.global.u32 	%r122, [%rd64];
	popc.b32 	%r123, %r122;
	cvt.u16.u32 	%rs73, %r123;
	add.s16 	%rs84, %rs84, %rs73;
	@%p10 bra 	$L__BB1_17;
	setp.eq.s32 	%p11, %r13, 2;
	add.s32 	%r124, %r27, 1;
	mul.wide.u32 	%rd65, %r124, 4;
	add.s64 	%rd66, %rd1, %rd65;
	ld.global.u32 	%r125, [%rd66];
	popc.b32 	%r126, %r125;
	cvt.u16.u32 	%rs74, %r126;
	add.s16 	%rs84, %rs84, %rs74;
	@%p11 bra 	$L__BB1_17;
	add.s32 	%r127, %r27, 2;
	mul.wide.u32 	%rd67, %r127, 4;
	add.s64 	%rd68, %rd1, %rd67;
	ld.global.u32 	%r128, [%rd68];
	popc.b32 	%r129, %r128;
	cvt.u16.u32 	%rs75, %r129;
	add.s16 	%rs84, %rs84, %rs75;
$L__BB1_17:
	mul.wide.u32 	%rd69, %r132, 2;
	add.s64 	%rd70, %rd3, %rd69;
	st.global.u16 	[%rd70], %rs84;
	cvt.u32.u16 	%r130, %rs84;
	mul.wide.u32 	%rd71, %r132, 8;
	add.s64 	%rd72, %rd2, %rd71;
	st.global.u32 	[%rd72], %r132;
	st.global.u32 	[%rd72+4], %r130;
	add.s32 	%r132, %r132, %r4;
	setp.lt.u32 	%p12, %r132, %r30;
	@%p12 bra 	$L__BB1_4;
$L__BB1_18:
	ret;

}
	// .globl	_Z27kernel_4pass_pss_monolithicPthjPj
.visible .entry _Z27kernel_4pass_pss_monolithicPthjPj(
	.param .u64 .ptr .align 1 _Z27kernel_4pass_pss_monolithicPthjPj_param_0,
	.param .u8 _Z27kernel_4pass_pss_monolithicPthjPj_param_1,
	.param .u32 _Z27kernel_4pass_pss_monolithicPthjPj_param_2,
	.param .u64 .ptr .align 1 _Z27kernel_4pass_pss_monolithicPthjPj_param_3
)
{


	ret;

}
	// .globl	_Z25kernel_4pass_pss_stridingPthjPj
.visible .entry _Z25kernel_4pass_pss_stridingPthjPj(
	.param .u64 .ptr .align 1 _Z25kernel_4pass_pss_stridingPthjPj_param_0,
	.param .u8 _Z25kernel_4pass_pss_stridingPthjPj_param_1,
	.param .u32 _Z25kernel_4pass_pss_stridingPthjPj_param_2,
	.param .u64 .ptr .align 1 _Z25kernel_4pass_pss_stridingPthjPj_param_3
)
{


	ret;

}


// ===== COMPILED SASS (sm_100) =====

	.target	sm_100

	.elftype	@"ET_EXEC"


//--------------------- .note.nv.tkinfo           --------------------------
	.section	.note.nv.tkinfo,"",@"SHT_NOTE"
	.sectionflags	@"SHF_NOTE_NV_TKINFO"
	.tkinfo
        /*0018*/ 	.word	0x00000002
        /*0030*/ 	.string	""
        /*0030*/ 	.string	"ptxas"
        /*0030*/ 	.string	"Cuda compilation tools, release 13.0, V13.0.88"
        /*0030*/ 	.string	"Build cuda_13.0.r13.0/compiler.36424714_0"
        /*0030*/ 	.string	"-arch sm_100 -m 64 "



//--------------------- .note.nv.cuinfo           --------------------------
	.section	.note.nv.cuinfo,"",@"SHT_NOTE"
	.sectionflags	@"SHF_NOTE_NV_CUINFO"
        /*0018*/ 	.short	0x0002
        /*001a*/ 	.short	0x0064
        /*001c*/ 	.short	0x0082
	.zero		2


//--------------------- .nv.info                  --------------------------
	.section	.nv.info,"",@"SHT_CUDA_INFO"
	.align	4


	//----- nvinfo : EIATTR_REGCOUNT
	.align		4
        /*0000*/ 	.byte	0x04, 0x2f
        /*0002*/ 	.short	(.L_1 - .L_0)
	.align		4
.L_0:
        /*0004*/ 	.word	index@(_Z28kernel_4pass_popc_monolithicPhPtP6iovRowjj)
        /*0008*/ 	.word	0x00000020


	//----- nvinfo : EIATTR_FRAME_SIZE
	.align		4
.L_1:
        /*000c*/ 	.byte	0x04, 0x11
        /*000e*/ 	.short	(.L_3 - .L_2)
	.align		4
.L_2:
        /*0010*/ 	.word	index@(_Z28kernel_4pass_popc_monolithicPhPtP6iovRowjj)
        /*0014*/ 	.word	0x00000000


	//----- nvinfo : EIATTR_REGCOUNT
	.align		4
.L_3:
        /*0018*/ 	.byte	0x04, 0x2f
        /*001a*/ 	.short	(.L_5 - .L_4)
	.align		4
.L_4:
        /*001c*/ 	.word	index@(_Z26kernel_4pass_popc_stridingPhPtP6iovRowjj)
        /*0020*/ 	.word	0x00000020


	//----- nvinfo : EIATTR_FRAME_SIZE
	.align		4
.L_5:
        /*0024*/ 	.byte	0x04, 0x11
        /*0026*/ 	.short	(.L_7 - .L_6)
	.align		4
.L_6:
        /*0028*/ 	.word	index@(_Z26kernel_4pass_popc_stridingPhPtP6iovRowjj)
        /*002c*/ 	.word	0x00000000


	//----- nvinfo : EIATTR_REGCOUNT
	.align		4
.L_7:
        /*0030*/ 	.byte	0x04, 0x2f
        /*0032*/ 	.short	(.L_9 - .L_8)
	.align		4
.L_8:
        /*0034*/ 	.word	index@(_Z27kernel_4pass_pss_monolithicPthjPj)
        /*0038*/ 	.word	0x00000004


	//----- nvinfo : EIATTR_FRAME_SIZE
	.align		4
.L_9:
        /*003c*/ 	.byte	0x04, 0x11
        /*003e*/ 	.short	(.L_11 - .L_10)
	.align		4
.L_10:
        /*0040*/ 	.word	index@(_Z27kernel_4pass_pss_monolithicPthjPj)
        /*0044*/ 	.word	0x00000000


	//----- nvinfo : EIATTR_REGCOUNT
	.align		4
.L_11:
        /*0048*/ 	.byte	0x04, 0x2f
        /*004a*/ 	.short	(.L_13 - .L_12)
	.align		4
.L_12:
        /*004c*/ 	.word	index@(_Z25kernel_4pass_pss_stridingPthjPj)
        /*0050*/ 	.word	0x00000004


	//----- nvinfo : EIATTR_FRAME_SIZE
	.align		4
.L_13:
        /*0054*/ 	.byte	0x04, 0x11
        /*0056*/ 	.short	(.L_15 - .L_14)
	.align		4
.L_14:
        /*0058*/ 	.word	index@(_Z25kernel_4pass_pss_stridingPthjPj)
        /*005c*/ 	.word	0x00000000


	//----- nvinfo : EIATTR_MIN_STACK_SIZE
	.align		4
.L_15:
        /*0060*/ 	.byte	0x04, 0x12
        /*0062*/ 	.short	(.L_17 - .L_16)
	.align		4
.L_16:
        /*0064*/ 	.word	index@(_Z25kernel_4pass_pss_stridingPthjPj)
        /*0068*/ 	.word	0x00000000


	//----- nvinfo : EIATTR_MIN_STACK_SIZE
	.align		4
.L_17:
        /*006c*/ 	.byte	0x04, 0x12
        /*006e*/ 	.short	(.L_19 - .L_18)
	.align		4
.L_18:
        /*0070*/ 	.word	index@(_Z27kernel_4pass_pss_monolithicPthjPj)
        /*0074*/ 	.word	0x00000000


	//----- nvinfo : EIATTR_MIN_STACK_SIZE
	.align		4
.L_19:
        /*0078*/ 	.byte	0x04, 0x12
        /*007a*/ 	.short	(.L_21 - .L_20)
	.align		4
.L_20:
        /*007c*/ 	.word	index@(_Z26kernel_4pass_popc_stridingPhPtP6iovRowjj)
        /*0080*/ 	.word	0x00000000


	//----- nvinfo : EIATTR_MIN_STACK_SIZE
	.align		4
.L_21:
        /*0084*/ 	.byte	0x04, 0x12
        /*0086*/ 	.short	(.L_23 - .L_22)
	.align		4
.L_22:
        /*0088*/ 	.word	index@(_Z28kernel_4pass_popc_monolithicPhPtP6iovRowjj)
        /*008c*/ 	.word	0x00000000
.L_23:


//--------------------- .nv.compat                --------------------------
	.section	.nv.compat,"",@"SHT_CUDA_COMPAT_INFO"
	.align	4
        /*0000*/ 	.byte	0x02, 0x09, 0x00, 0x00, 0x02, 0x02, 0x01, 0x00, 0x02, 0x05, 0x05, 0x00, 0x03, 0x07, 0x01, 0x01
        /*0010*/ 	.byte	0x02, 0x03, 0x00, 0x00, 0x02, 0x06, 0x01, 0x00, 0x04, 0x0b, 0x08, 0x00, 0x09, 0x00, 0x00, 0x00
        /*0020*/ 	.byte	0x00, 0x00, 0x00, 0x00


//--------------------- .nv.info._Z25kernel_4pass_pss_stridingPthjPj --------------------------
	.section	.nv.info._Z25kernel_4pass_pss_stridingPthjPj,"",@"SHT_CUDA_INFO"
	.sectionflags	@""
	.align	4


	//----- nvinfo : EIATTR_CUDA_API_VERSION
	.align		4
        /*0000*/ 	.byte	0x04, 0x37
        /*0002*/ 	.short	(.L_25 - .L_24)
.L_24:
        /*0004*/ 	.word	0x00000082


	//----- nvinfo : EIATTR_KPARAM_INFO
	.align		4
.L_25:
        /*0008*/ 	.byte	0x04, 0x17
        /*000a*/ 	.short	(.L_27 - .L_26)
.L_26:
        /*000c*/ 	.word	0x00000000
        /*0010*/ 	.short	0x0003
        /*0012*/ 	.short	0x0010
        /*0014*/ 	.byte	0x00, 0xf5, 0x21, 0x00


	//----- nvinfo : EIATTR_KPARAM_INFO
	.align		4
.L_27:
        /*0018*/ 	.byte	0x04, 0x17
        /*001a*/ 	.short	(.L_29 - .L_28)
.L_28:
        /*001c*/ 	.word	0x00000000
        /*0020*/ 	.short	0x0002
        /*0022*/ 	.short	0x000c
        /*0024*/ 	.byte	0x00, 0xf0, 0x11, 0x00


	//----- nvinfo : EIATTR_KPARAM_INFO
	.align		4
.L_29:
        /*0028*/ 	.byte	0x04, 0x17
        /*002a*/ 	.short	(.L_31 - .L_30)
.L_30:
        /*002c*/ 	.word	0x00000000
        /*0030*/ 	.short	0x0001
        /*0032*/ 	.short	0x0008
        /*0034*/ 	.byte	0x00, 0xf0, 0x05, 0x00


	//----- nvinfo : EIATTR_KPARAM_INFO
	.align		4
.L_31:
        /*0038*/ 	.byte	0x04, 0x17
        /*003a*/ 	.short	(.L_33 - .L_32)
.L_32:
        /*003c*/ 	.word	0x00000000
        /*0040*/ 	.short	0x0000
        /*0042*/ 	.short	0x0000
        /*0044*/ 	.byte	0x00, 0xf5, 0x21, 0x00


	//----- nvinfo : EIATTR_SPARSE_MMA_MASK
	.align		4
.L_33:
        /*0048*/ 	.byte	0x03, 0x50
        /*004a*/ 	.short	0x0000


	//----- nvinfo : EIATTR_MAXREG_COUNT
	.align		4
        /*004c*/ 	.byte	0x03, 0x1b
        /*004e*/ 	.short	0x00ff


	//----- nvinfo : EIATTR_MERCURY_ISA_VERSION
	.align		4
        /*0050*/ 	.byte	0x03, 0x5f
        /*0052*/ 	.short	0x0101


	//----- nvinfo : EIATTR_VRC_CTA_INIT_COUNT
	.align		4
        /*0054*/ 	.byte	0x02, 0x4a
	.zero		1
	.zero		1


	//----- nvinfo : EIATTR_EXIT_INSTR_OFFSETS
	.align		4
        /*0058*/ 	.byte	0x04, 0x1c
        /*005a*/ 	.short	(.L_35 - .L_34)


	//   ....[0]....
.L_34:
        /*005c*/ 	.word	0x00000010


	//----- nvinfo : EIATTR_CBANK_PARAM_SIZE
	.align		4
.L_35:
        /*0060*/ 	.byte	0x03, 0x19
        /*0062*/ 	.short	0x0018


	//----- nvinfo : EIATTR_PARAM_CBANK
	.align		4
        /*0064*/ 	.byte	0x04, 0x0a
        /*0066*/ 	.short	(.L_37 - .L_36)
	.align		4
.L_36:
        /*0068*/ 	.word	index@(.nv.constant0._Z25kernel_4pass_pss_stridingPthjPj)
        /*006c*/ 	.short	0x0380
        /*006e*/ 	.short	0x0018


	//----- nvinfo : EIATTR_SW_WAR
	.align		4
.L_37:
        /*0070*/ 	.byte	0x04, 0x36
        /*0072*/ 	.short	(.L_39 - .L_38)
.L_38:
        /*0074*/ 	.word	0x00000008
.L_39:


//--------------------- .nv.info._Z27kernel_4pass_pss_monolithicPthjPj --------------------------
	.section	.nv.info._Z27kernel_4pass_pss_monolithicPthjPj,"",@"SHT_CUDA_INFO"
	.sectionflags	@""
	.align	4


	//----- nvinfo : EIATTR_CUDA_API_VERSION
	.align		4
        /*0000*/ 	.byte	0x04, 0x37
        /*0002*/ 	.short	(.L_41 - .L_40)
.L_40:
        /*0004*/ 	.word	0x00000082


	//----- nvinfo : EIATTR_KPARAM_INFO
	.align		4
.L_41:
        /*0008*/ 	.byte	0x04, 0x17
        /*000a*/ 	.short	(.L_43 - .L_42)
.L_42:
        /*000c*/ 	.word	0x00000000
        /*0010*/ 	.short	0x0003
        /*0012*/ 	.short	0x0010
        /*0014*/ 	.byte	0x00, 0xf5, 0x21, 0x00


	//----- nvinfo : EIATTR_KPARAM_INFO
	.align		4
.L_43:
        /*0018*/ 	.byte	0x04, 0x17
        /*001a*/ 	.short	(.L_45 - .L_44)
.L_44:
        /*001c*/ 	.word	0x00000000
        /*0020*/ 	.short	0x0002
        /*0022*/ 	.short	0x000c
        /*0024*/ 	.byte	0x00, 0xf0, 0x11, 0x00


	//----- nvinfo : EIATTR_KPARAM_INFO
	.align		4
.L_45:
        /*0028*/ 	.byte	0x04, 0x17
        /*002a*/ 	.short	(.L_47 - .L_46)
.L_46:
        /*002c*/ 	.word	0x00000000
        /*0030*/ 	.short	0x0001
        /*0032*/ 	.short	0x0008
        /*0034*/ 	.byte	0x00, 0xf0, 0x05, 0x00


	//----- nvinfo : EIATTR_KPARAM_INFO
	.align		4
.L_47:
        /*0038*/ 	.byte	0x04, 0x17
        /*003a*/ 	.short	(.L_49 - .L_48)
.L_48:
        /*003c*/ 	.word	0x00000000
        /*0040*/ 	.short	0x0000
        /*0042*/ 	.short	0x0000
        /*0044*/ 	.byte	0x00, 0xf5, 0x21, 0x00


	//----- nvinfo : EIATTR_SPARSE_MMA_MASK
	.align		4
.L_49:
        /*0048*/ 	.byte	0x03, 0x50
        /*004a*/ 	.short	0x0000


	//----- nvinfo : EIATTR_MAXREG_COUNT
	.align		4
        /*004c*/ 	.byte	0x03, 0x1b
        /*004e*/ 	.short	0x00ff


	//----- nvinfo : EIATTR_MERCURY_ISA_VERSION
	.align		4
        /*0050*/ 	.byte	0x03, 0x5f
        /*0052*/ 	.short	0x0101


	//----- nvinfo : EIATTR_VRC_CTA_INIT_COUNT
	.align		4
        /*0054*/ 	.byte	0x02, 0x4a
	.zero		1
	.zero		1


	//----- nvinfo : EIATTR_EXIT_INSTR_OFFSETS
	.align		4
        /*0058*/ 	.byte	0x04, 0x1c
        /*005a*/ 	.short	(.L_51 - .L_50)


	//   ....[0]....
.L_50:
        /*005c*/ 	.word	0x00000010


	//----- nvinfo : EIATTR_CBANK_PARAM_SIZE
	.align		4
.L_51:
        /*0060*/ 	.byte	0x03, 0x19
        /*0062*/ 	.short	0x0018


	//----- nvinfo : EIATTR_PARAM_CBANK
	.align		4
        /*0064*/ 	.byte	0x04, 0x0a
        /*0066*/ 	.short	(.L_53 - .L_52)
	.align		4
.L_52:
        /*0068*/ 	.word	index@(.nv.constant0._Z27kernel_4pass_pss_monolithicPthjPj)
        /*006c*/ 	.short	0x0380
        /*006e*/ 	.short	0x0018


	//----- nvinfo : EIATTR_SW_WAR
	.align		4
.L_53:
        /*0070*/ 	.byte	0x04, 0x36
        /*0072*/ 	.short	(.L_55 - .L_54)
.L_54:
        /*0074*/ 	.word	0x00000008
.L_55:


//--------------------- .nv.info._Z26kernel_4pass_popc_stridingPhPtP6iovRowjj --------------------------
	.section	.nv.info._Z26kernel_4pass_popc_stridingPhPtP6iovRowjj,"",@"SHT_CUDA_INFO"
	.sectionflags	@""
	.align	4


	//----- nvinfo : EIATTR_CUDA_API_VERSION
	.align		4
        /*0000*/ 	.byte	0x04, 0x37
        /*0002*/ 	.short	(.L_57 - .L_56)
.L_56:
        /*0004*/ 	.word	0x00000082


	//----- nvinfo : EIATTR_KPARAM_INFO
	.align		4
.L_57:
        /*0008*/ 	.byte	0x04, 0x17
        /*000a*/ 	.short	(.L_59 - .L_58)
.L_58:
        /*000c*/ 	.word	0x00000000
        /*0010*/ 	.short	0x0004
        /*0012*/ 	.short	0x001c
        /*0014*/ 	.byte	0x00, 0xf0, 0x11, 0x00


	//----- nvinfo : EIATTR_KPARAM_INFO
	.align		4
.L_59:
        /*0018*/ 	.byte	0x04, 0x17
        /*001a*/ 	.short	(.L_61 - .L_60)
.L_60:
        /*001c*/ 	.word	0x00000000
        /*0020*/ 	.short	0x0003
        /*0022*/ 	.short	0x0018
        /*0024*/ 	.byte	0x00, 0xf0, 0x11, 0x00


	//----- nvinfo : EIATTR_KPARAM_INFO
	.align		4
.L_61:
        /*0028*/ 	.byte	0x04, 0x17
        /*002a*/ 	.short	(.L_63 - .L_62)
.L_62:
        /*002c*/ 	.word	0x00000000
        /*0030*/ 	.short	0x0002
        /*0032*/ 	.short	0x0010
        /*0034*/ 	.byte	0x00, 0xf5, 0x21, 0x00


	//----- nvinfo : EIATTR_KPARAM_INFO
	.align		4
.L_63:
        /*0038*/ 	.byte	0x04, 0x17
        /*003a*/ 	.short	(.L_65 - .L_64)
.L_64:
        /*003c*/ 	.word	0x00000000
        /*0040*/ 	.short	0x0001
        /*0042*/ 	.short	0x0008
        /*0044*/ 	.byte	0x00, 0xf5, 0x21, 0x00


	//----- nvinfo : EIATTR_KPARAM_INFO
	.align		4
.L_65:
        /*0048*/ 	.byte	0x04, 0x17
        /*004a*/ 	.short	(.L_67 - .L_66)
.L_66:
        /*004c*/ 	.word	0x00000000
        /*0050*/ 	.short	0x0000
        /*0052*/ 	.short	0x0000
        /*0054*/ 	.byte	0x00, 0xf5, 0x21, 0x00


	//----- nvinfo : EIATTR_SPARSE_MMA_MASK
	.align		4
.L_67:
        /*0058*/ 	.byte	0x03, 0x50
        /*005a*/ 	.short	0x0000


	//----- nvinfo : EIATTR_MAXREG_COUNT
	.align		4
        /*005c*/ 	.byte	0x03, 0x1b
        /*005e*/ 	.short	0x00ff


	//----- nvinfo : EIATTR_MERCURY_ISA_VERSION
	.align		4
        /*0060*/ 	.byte	0x03, 0x5f
        /*0062*/ 	.short	0x0101


	//----- nvinfo : EIATTR_VRC_CTA_INIT_COUNT
	.align		4
        /*0064*/ 	.byte	0x02, 0x4a
	.zero		1
	.zero		1


	//----- nvinfo : EIATTR_EXIT_INSTR_OFFSETS
	.align		4
        /*0068*/ 	.byte	0x04, 0x1c
        /*006a*/ 	.short	(.L_69 - .L_68)


	//   ....[0]....
.L_68:
        /*006c*/ 	.word	0x00000070


	//   ....[1]....
        /*0070*/ 	.word	0x00000190


	//   ....[2]....
        /*0074*/ 	.word	0x00000df0


	//----- nvinfo : EIATTR_CRS_STACK_SIZE
	.align		4
.L_69:
        /*0078*/ 	.byte	0x04, 0x1e
        /*007a*/ 	.short	(.L_71 - .L_70)
.L_70:
        /*007c*/ 	.word	0x00000000


	//----- nvinfo : EIATTR_CBANK_PARAM_SIZE
	.align		4
.L_71:
        /*0080*/ 	.byte	0x03, 0x19
        /*0082*/ 	.short	0x0020


	//----- nvinfo : EIATTR_PARAM_CBANK
	.align		4
        /*0084*/ 	.byte	0x04, 0x0a
        /*0086*/ 	.short	(.L_73 - .L_72)
	.align		4
.L_72:
        /*0088*/ 	.word	index@(.nv.constant0._Z26kernel_4pass_popc_stridingPhPtP6iovRowjj)
        /*008c*/ 	.short	0x0380
        /*008e*/ 	.short	0x0020


	//----- nvinfo : EIATTR_SW_WAR
	.align		4
.L_73:
        /*0090*/ 	.byte	0x04, 0x36
        /*0092*/ 	.short	(.L_75 - .L_74)
.L_74:
        /*0094*/ 	.word	0x00000008
.L_75:


//--------------------- .nv.info._Z28kernel_4pass_popc_monolithicPhPtP6iovRowjj --------------------------
	.section	.nv.info._Z28kernel_4pass_popc_monolithicPhPtP6iovRowjj,"",@"SHT_CUDA_INFO"
	.sectionflags	@""
	.align	4


	//----- nvinfo : EIATTR_CUDA_API_VERSION
	.align		4
        /*0000*/ 	.byte	0x04, 0x37
        /*0002*/ 	.short	(.L_77 - .L_76)
.L_76:
        /*0004*/ 	.word	0x00000082


	//----- nvinfo : EIATTR_KPARAM_INFO
	.align		4
.L_77:
        /*0008*/ 	.byte	0x04, 0x17
        /*000a*/ 	.short	(.L_79 - .L_78)
.L_78:
        /*000c*/ 	.word	0x00000000
        /*0010*/ 	.short	0x0004
        /*0012*/ 	.short	0x001c
        /*0014*/ 	.byte	0x00, 0xf0, 0x11, 0x00


	//----- nvinfo : EIATTR_KPARAM_INFO
	.align		4
.L_79:
        /*0018*/ 	.byte	0x04, 0x17
        /*001a*/ 	.short	(.L_81 - .L_80)
.L_80:
        /*001c*/ 	.word	0x00000000
        /*0020*/ 	.short	0x0003
        /*0022*/ 	.short	0x0018
        /*0024*/ 	.byte	0x00, 0xf0, 0x11, 0x00


	//----- nvinfo : EIATTR_KPARAM_INFO
	.align		4
.L_81:
        /*0028*/ 	.byte	0x04, 0x17
        /*002a*/ 	.short	(.L_83 - .L_82)
.L_82:
        /*002c*/ 	.word	0x00000000
        /*0030*/ 	.short	0x0002
        /*0032*/ 	.short	0x0010
        /*0034*/ 	.byte	0x00, 0xf5, 0x21, 0x00


	//----- nvinfo : EIATTR_KPARAM_INFO
	.align		4
.L_83:
        /*0038*/ 	.byte	0x04, 0x17
        /*003a*/ 	.short	(.L_85 - .L_84)
.L_84:
        /*003c*/ 	.word	0x00000000
        /*0040*/ 	.short	0x0001
        /*0042*/ 	.short	0x0008
        /*0044*/ 	.byte	0x00, 0xf5, 0x21, 0x00


	//----- nvinfo : EIATTR_KPARAM_INFO
	.align		4
.L_85:
        /*0048*/ 	.byte	0x04, 0x17
        /*004a*/ 	.short	(.L_87 - .L_86)
.L_86:
        /*004c*/ 	.word	0x00000000
        /*0050*/ 	.short	0x0000
        /*0052*/ 	.short	0x0000
        /*0054*/ 	.byte	0x00, 0xf5, 0x21, 0x00


	//----- nvinfo : EIATTR_SPARSE_MMA_MASK
	.align		4
.L_87:
        /*0058*/ 	.byte	0x03, 0x50
        /*005a*/ 	.short	0x0000


	//----- nvinfo : EIATTR_MAXREG_COUNT
	.align		4
        /*005c*/ 	.byte	0x03, 0x1b
        /*005e*/ 	.short	0x00ff


	//----- nvinfo : EIATTR_MERCURY_ISA_VERSION
	.align		4
        /*0060*/ 	.byte	0x03, 0x5f
        /*0062*/ 	.short	0x0101


	//----- nvinfo : EIATTR_VRC_CTA_INIT_COUNT
	.align		4
        /*0064*/ 	.byte	0x02, 0x4a
	.zero		1
	.zero		1


	//----- nvinfo : EIATTR_EXIT_INSTR_OFFSETS
	.align		4
        /*0068*/ 	.byte	0x04, 0x1c
        /*006a*/ 	.short	(.L_89 - .L_88)


	//   ....[0]....
.L_88:
        /*006c*/ 	.word	0x00000070


	//   ....[1]....
        /*0070*/ 	.word	0x00000c10


	//----- nvinfo : EIATTR_CBANK_PARAM_SIZE
	.align		4
.L_89:
        /*0074*/ 	.byte	0x03, 0x19
        /*0076*/ 	.short	0x0020


	//----- nvinfo : EIATTR_PARAM_CBANK
	.align		4
        /*0078*/ 	.byte	0x04, 0x0a
        /*007a*/ 	.short	(.L_91 - .L_90)
	.align		4
.L_90:
        /*007c*/ 	.word	index@(.nv.constant0._Z28kernel_4pass_popc_monolithicPhPtP6iovRowjj)
        /*0080*/ 	.short	0x0380
        /*0082*/ 	.short	0x0020


	//----- nvinfo : EIATTR_SW_WAR
	.align		4
.L_91:
        /*0084*/ 	.byte	0x04, 0x36
        /*0086*/ 	.short	(.L_93 - .L_92)
.L_92:
        /*0088*/ 	.word	0x00000008
.L_93:


//--------------------- .nv.callgraph             --------------------------
	.section	.nv.callgraph,"",@"SHT_CUDA_CALLGRAPH"
	.align	4
	.sectionentsize	8
	.align		4
        /*0000*/ 	.word	0x00000000
	.align		4
        /*0004*/ 	.word	0xffffffff
	.align		4
        /*0008*/ 	.word	0x00000000
	.align		4
        /*000c*/ 	.word	0xfffffffe
	.align		4
        /*0010*/ 	.word	0x00000000
	.align		4
        /*0014*/ 	.word	0xfffffffd
	.align		4
        /*0018*/ 	.word	0x00000000
	.align		4
        /*001c*/ 	.word	0xfffffffc


//--------------------- .text._Z25kernel_4pass_pss_stridingPthjPj --------------------------
	.section	.text._Z25kernel_4pass_pss_stridingPthjPj,"ax",@progbits
	.align	128
        .global         _Z25kernel_4pass_pss_stridingPthjPj
        .type           _Z25kernel_4pass_pss_stridingPthjPj,@function
        .size           _Z25kernel_4pass_pss_stridingPthjPj,(.L_x_18 - _Z25kernel_4pass_pss_stridingPthjPj)
        .other          _Z25kernel_4pass_pss_stridingPthjPj,@"STO_CUDA_ENTRY STV_DEFAULT"
_Z25kernel_4pass_pss_stridingPthjPj:
.text._Z25kernel_4pass_pss_stridingPthjPj:
[----:B------:R-:W-:Y:S01]  /*0000*/  LDC R1, c[0x0][0x37c] ;  /* 0x0000df00ff017b82 */ /* 0x000fe20000000800 */
[----:B------:R-:W-:Y:S05]  /*0010*/  EXIT ;  /* 0x000000000000794d */ /* 0x000fea0003800000 */
.L_x_0:
[----:B------:R-:W-:-:S00]  /*0020*/  BRA `(.L_x_0) ;  /* 0xfffffffc00fc7947 */ /* 0x000fc0000383ffff */
[----:B------:R-:W-:-:S00]  /*0030*/  NOP ;  /* 0x0000000000007918 */ /* 0x000fc00000000000 */
        /* <DEDUP_REMOVED lines=12> */
.L_x_18:


//--------------------- .text._Z27kernel_4pass_pss_monolithicPthjPj --------------------------
	.section	.text._Z27kernel_4pass_pss_monolithicPthjPj,"ax",@progbits
	.align	128
        .global         _Z27kernel_4pass_pss_monolithicPthjPj
        .type           _Z27kernel_4pass_pss_monolithicPthjPj,@function
        .size           _Z27kernel_4pass_pss_monolithicPthjPj,(.L_x_19 - _Z27kernel_4pass_pss_monolithicPthjPj)
        .other          _Z27kernel_4pass_pss_monolithicPthjPj,@"STO_CUDA_ENTRY STV_DEFAULT"
_Z27kernel_4pass_pss_monolithicPthjPj:
.text._Z27kernel_4pass_pss_monolithicPthjPj:
[----:B------:R-:W-:Y:S01]  /*0000*/  LDC R1, c[0x0][0x37c] ;  /* 0x0000df00ff017b82 */ /* 0x000fe20000000800 */
[----:B------:R-:W-:Y:S05]  /*0010*/  EXIT ;  /* 0x000000000000794d */ /* 0x000fea0003800000 */
.L_x_1:
        /* <DEDUP_REMOVED lines=14> */
.L_x_19:


//--------------------- .text._Z26kernel_4pass_popc_stridingPhPtP6iovRowjj --------------------------
	.section	.text._Z26kernel_4pass_popc_stridingPhPtP6iovRowjj,"ax",@progbits
	.align	128
        .global         _Z26kernel_4pass_popc_stridingPhPtP6iovRowjj
        .type           _Z26kernel_4pass_popc_stridingPhPtP6iovRowjj,@function
        .size           _Z26kernel_4pass_popc_stridingPhPtP6iovRowjj,(.L_x_20 - _Z26kernel_4pass_popc_stridingPhPtP6iovRowjj)
        .other          _Z26kernel_4pass_popc_stridingPhPtP6iovRowjj,@"STO_CUDA_ENTRY STV_DEFAULT"
_Z26kernel_4pass_popc_stridingPhPtP6iovRowjj:
.text._Z26kernel_4pass_popc_stridingPhPtP6iovRowjj:
[----:B------:R-:W-:Y:S01]  /*0000*/  LDC R1, c[0x0][0x37c] ;  /* 0x0000df00ff017b82 */ /* 0x000fe20000000800 */
[----:B------:R-:W0:Y:S07]  /*0010*/  S2R R0, SR_TID.X ;  /* 0x0000000000007919 */ /* 0x000e2e0000002100 */
[----:B------:R-:W0:Y:S01]  /*0020*/  S2UR UR4, SR_CTAID.X ;  /* 0x00000000000479c3 */ /* 0x000e220000002500 */
[----:B------:R-:W1:Y:S07]  /*0030*/  LDCU UR5, c[0x0][0x39c] ;  /* 0x00007380ff0577ac */ /* 0x000e6e0008000800 */
[----:B------:R-:W0:Y:S02]  /*0040*/  LDC R3, c[0x0][0x360] ;  /* 0x0000d800ff037b82 */ /* 0x000e240000000800 */
[----:B0-----:R-:W-:-:S05]  /*0050*/  IMAD R0, R3, UR4, R0 ;  /* 0x0000000403007c24 */ /* 0x001fca000f8e0200 */
[----:B-1----:R-:W-:-:S13]  /*0060*/  ISETP.GE.U32.AND P0, PT, R0, UR5, PT ;  /* 0x0000000500007c0c */ /* 0x002fda000bf06070 */
[----:B------:R-:W-:Y:S05]  /*0070*/  @P0 EXIT ;  /* 0x000000000000094d */ /* 0x000fea0003800000 */
[----:B------:R-:W0:Y:S01]  /*0080*/  LDC R5, c[0x0][0x398] ;  /* 0x0000e600ff057b82 */ /* 0x000e220000000800 */
[----:B------:R-:W1:Y:S01]  /*0090*/  LDCU UR4, c[0x0][0x370] ;  /* 0x00006e00ff0477ac */ /* 0x000e620008000800 */
[----:B------:R-:W2:Y:S01]  /*00a0*/  LDCU.64 UR6, c[0x0][0x358] ;  /* 0x00006b00ff0677ac */ /* 0x000ea20008000a00 */
[----:B-1----:R-:W-:Y:S01]  /*00b0*/  IMAD R3, R3, UR4, RZ ;  /* 0x0000000403037c24 */ /* 0x002fe2000f8e02ff */
[----:B0-----:R-:W-:Y:S02]  /*00c0*/  ISETP.GT.U32.AND P0, PT, R5, 0x1f, PT ;  /* 0x0000001f0500780c */ /* 0x001fe40003f04070 */
[----:B------:R-:W-:-:S11]  /*00d0*/  SHF.R.U32.HI R5, RZ, 0x5, R5 ;  /* 0x00000005ff057819 */ /* 0x000fd60000011605 */
[----:B--2---:R-:W-:Y:S05]  /*00e0*/  @P0 BRA `(.L_x_2) ;  /* 0x00000000002c0947 */ /* 0x004fea0003800000 */
[----:B------:R-:W0:Y:S08]  /*00f0*/  LDC.64 R8, c[0x0][0x388] ;  /* 0x0000e200ff087b82 */ /* 0x000e300000000a00 */
[----:B------:R-:W1:Y:S02]  /*0100*/  LDC.64 R10, c[0x0][0x390] ;  /* 0x0000e400ff0a7b82 */ /* 0x000e640000000a00 */
.L_x_3:
[----:B0-----:R-:W-:-:S04]  /*0110*/  IMAD.WIDE.U32 R4, R0, 0x2, R8 ;  /* 0x0000000200047825 */ /* 0x001fc800078e0008 */
[----:B-1----:R-:W-:Y:S01]  /*0120*/  IMAD.WIDE.U32 R6, R0, 0x8, R10 ;  /* 0x0000000800067825 */ /* 0x002fe200078e000a */
[----:B------:R-:W-:Y:S04]  /*0130*/  STG.E.U16 desc[UR6][R4.64], RZ ;  /* 0x000000ff04007986 */ /* 0x000fe8000c101506 */
[----:B------:R0:W-:Y:S04]  /*0140*/  STG.E desc[UR6][R6.64], R0 ;  /* 0x0000000006007986 */ /* 0x0001e8000c101906 */
[----:B------:R2:W-:Y:S01]  /*0150*/  STG.E desc[UR6][R6.64+0x4], RZ ;  /* 0x000004ff06007986 */ /* 0x0005e2000c101906 */
[----:B0-----:R-:W-:-:S04]  /*0160*/  IADD3 R0, PT, PT, R3, R0, RZ ;  /* 0x0000000003007210 */ /* 0x001fc80007ffe0ff */
[----:B------:R-:W-:-:S13]  /*0170*/  ISETP.GE.U32.AND P0, PT, R0, UR5, PT ;  /* 0x0000000500007c0c */ /* 0x000fda000bf06070 */
[----:B--2---:R-:W-:Y:S05]  /*0180*/  @!P0 BRA `(.L_x_3) ;  /* 0xfffffffc00e08947 */ /* 0x004fea000383ffff */
[----:B------:R-:W-:Y:S05]  /*0190*/  EXIT ;  /* 0x000000000000794d */ /* 0x000fea0003800000 */
.L_x_2:
[C---:B------:R-:W-:Y:S02]  /*01a0*/  LOP3.LUT R2, R5.reuse, 0xf, RZ, 0xc0, !PT ;  /* 0x0000000f05027812 */ /* 0x040fe400078ec0ff */
[C---:B------:R-:W-:Y:S02]  /*01b0*/  LOP3.LUT R4, R5.reuse, 0x7, RZ, 0xc0, !PT ;  /* 0x0000000705047812 */ /* 0x040fe400078ec0ff */
[----:B------:R-:W-:Y:S01]  /*01c0*/  IADD3 R6, PT, PT, R5, -0x1, RZ ;  /* 0xffffffff05067810 */ /* 0x000fe20007ffe0ff */
[----:B------:R-:W-:Y:S01]  /*01d0*/  VIADD R2, R2, 0xffffffff ;  /* 0xffffffff02027836 */ /* 0x000fe20000000000 */
[----:B------:R-:W-:Y:S02]  /*01e0*/  IADD3 R4, PT, PT, R4, -0x1, RZ ;  /* 0xffffffff04047810 */ /* 0x000fe40007ffe0ff */
[----:B------:R-:W-:Y:S02]  /*01f0*/  ISETP.GE.U32.AND P2, PT, R6, 0xf, PT ;  /* 0x0000000f0600780c */ /* 0x000fe40003f46070 */
[----:B------:R-:W-:-:S02]  /*0200*/  ISETP.GE.U32.AND P1, PT, R2, 0x7, PT ;  /* 0x000000070200780c */ /* 0x000fc40003f26070 */
[C---:B------:R-:W-:Y:S02]  /*0210*/  LOP3.LUT R2, R5.reuse, 0x7fffff0, RZ, 0xc0, !PT ;  /* 0x07fffff005027812 */ /* 0x040fe400078ec0ff */
[----:B------:R-:W-:Y:S02]  /*0220*/  ISETP.GE.U32.AND P0, PT, R4, 0x3, PT ;  /* 0x000000030400780c */ /* 0x000fe40003f06070 */
[----:B------:R-:W-:Y:S01]  /*0230*/  LOP3.LUT R4, R5, 0x3, RZ, 0xc0, !PT ;  /* 0x0000000305047812 */ /* 0x000fe200078ec0ff */
[----:B------:R-:W-:-:S10]  /*0240*/  IMAD.MOV R6, RZ, RZ, -R2 ;  /* 0x000000ffff067224 */ /* 0x000fd400078e0a02 */
.L_x_9:
[----:B------:R-:W-:Y:S02]  /*0250*/  HFMA2 R22, -RZ, RZ, 0, 0 ;  /* 0x00000000ff167431 */ /* 0x000fe400000001ff */
[----:B------:R-:W-:Y:S01]  /*0260*/  IMAD R7, R5, R0, RZ ;  /* 0x0000000005077224 */ /* 0x000fe200078e02ff */
[----:B------:R-:W-:Y:S01]  /*0270*/  PRMT R8, RZ, 0x7610, R8 ;  /* 0x00007610ff087816 */ /* 0x000fe20000000008 */
[----:B------:R-:W-:Y:S06]  /*0280*/  @!P2 BRA `(.L_x_4) ;  /* 0x000000040040a947 */ /* 0x000fec0003800000 */
[----:B------:R-:W-:Y:S01]  /*0290*/  VIADD R9, R7, 0x7 ;  /* 0x0000000707097836 */ /* 0x000fe20000000000 */
[----:B------:R-:W-:Y:S02]  /*02a0*/  PRMT R8, RZ, 0x7610, R8 ;  /* 0x00007610ff087816 */ /* 0x000fe40000000008 */
[----:B------:R-:W-:-:S07]  /*02b0*/  MOV R19, R6 ;  /* 0x0000000600137202 */ /* 0x000fce0000000f00 */
.L_x_5:
[----:B------:R-:W0:Y:S01]  /*02c0*/  LDC.64 R12, c[0x0][0x380] ;  /* 0x0000e000ff0c7b82 */ /* 0x000e220000000a00 */
[C---:B------:R-:W-:Y:S01]  /*02d0*/  IADD3 R15, PT, PT, R9.reuse, -0x6, RZ ;  /* 0xfffffffa090f7810 */ /* 0x040fe20007ffe0ff */
[----:B------:R-:W-:-:S04]  /*02e0*/  VIADD R11, R9, 0xfffffff9 ;  /* 0xfffffff9090b7836 */ /* 0x000fc80000000000 */
[----:B0-----:R-:W-:-:S04]  /*02f0*/  IMAD.WIDE.U32 R10, R11, 0x4, R12 ;  /* 0x000000040b0a7825 */ /* 0x001fc800078e000c */
[----:B------:R-:W-:Y:S01]  /*0300*/  IMAD.WIDE.U32 R14, R15, 0x4, R12 ;  /* 0x000000040f0e7825 */ /* 0x000fe200078e000c */
[----:B------:R-:W2:Y:S04]  /*0310*/  LDG.E R20, desc[UR6][R10.64] ;  /* 0x000000060a147981 */ /* 0x000ea8000c1e1900 */
[----:B------:R0:W3:Y:S01]  /*0320*/  LDG.E R21, desc[UR6][R14.64] ;  /* 0x000000060e157981 */ /* 0x0000e2000c1e1900 */
[C---:B------:R-:W-:Y:S01]  /*0330*/  VIADD R27, R9.reuse, 0xfffffffd ;  /* 0xfffffffd091b7836 */ /* 0x040fe20000000000 */
[C---:B------:R-:W-:Y:S01]  /*0340*/  IADD3 R17, PT, PT, R9.reuse, -0x4, RZ ;  /* 0xfffffffc09117810 */ /* 0x040fe20007ffe0ff */
[C---:B------:R-:W-:Y:S01]  /*0350*/  VIADD R23, R9.reuse, 0xfffffffb ;  /* 0xfffffffb09177836 */ /* 0x040fe20000000000 */
[C---:B------:R-:W-:Y:S01]  /*0360*/  IADD3 R29, PT, PT, R9.reuse, -0x2, RZ ;  /* 0xfffffffe091d7810 */ /* 0x040fe20007ffe0ff */
[----:B------:R-:W-:-:S02]  /*0370*/  VIADD R24, R9, 0xffffffff ;  /* 0xffffffff09187836 */ /* 0x000fc40000000000 */
[----:B------:R-:W-:-:S04]  /*0380*/  IMAD.WIDE.U32 R16, R17, 0x4, R12 ;  /* 0x0000000411107825 */ /* 0x000fc800078e000c */
[--C-:B0-----:R-:W-:Y:S01]  /*0390*/  IMAD.WIDE.U32 R14, R27, 0x4, R12.reuse ;  /* 0x000000041b0e7825 */ /* 0x101fe200078e000c */
[----:B------:R-:W-:Y:S01]  /*03a0*/  IADD3 R27, PT, PT, R9, 0x1, RZ ;  /* 0x00000001091b7810 */ /* 0x000fe20007ffe0ff */
[----:B------:R0:W4:Y:S02]  /*03b0*/  LDG.E R18, desc[UR6][R16.64] ;  /* 0x0000000610127981 */ /* 0x000124000c1e1900 */
[--C-:B------:R-:W-:Y:S02]  /*03c0*/  IMAD.WIDE.U32 R10, R29, 0x4, R12.reuse ;  /* 0x000000041d0a7825 */ /* 0x100fe400078e000c */
[----:B------:R1:W5:Y:S02]  /*03d0*/  LDG.E R29, desc[UR6][R14.64] ;  /* 0x000000060e1d7981 */ /* 0x000364000c1e1900 */
[--C-:B------:R-:W-:Y:S02]  /*03e0*/  IMAD.WIDE.U32 R22, R23, 0x4, R12.reuse ;  /* 0x0000000417167825 */ /* 0x100fe400078e000c */
[----:B------:R1:W5:Y:S02]  /*03f0*/  LDG.E R11, desc[UR6][R10.64] ;  /* 0x000000060a0b7981 */ /* 0x000364000c1e1900 */
[--C-:B0-----:R-:W-:Y:S01]  /*0400*/  IMAD.WIDE.U32 R16, R24, 0x4, R12.reuse ;  /* 0x0000000418107825 */ /* 0x101fe200078e000c */
[C---:B------:R-:W-:Y:S01]  /*0410*/  IADD3 R24, PT, PT, R9.reuse, 0x3, RZ ;  /* 0x0000000309187810 */ /* 0x040fe20007ffe0ff */
[----:B------:R0:W4:Y:S02]  /*0420*/  LDG.E R25, desc[UR6][R22.64] ;  /* 0x0000000616197981 */ /* 0x000124000c1e1900 */
[----:B-1----:R-:W-:-:S02]  /*0430*/  IMAD.WIDE.U32 R14, R9, 0x4, R12 ;  /* 0x00000004090e7825 */ /* 0x002fc400078e000c */
[----:B------:R1:W5:Y:S02]  /*0440*/  LDG.E R28, desc[UR6][R16.64] ;  /* 0x00000006101c7981 */ /* 0x000364000c1e1900 */
[----:B------:R-:W-:Y:S02]  /*0450*/  VIADD R10, R9, 0x2 ;  /* 0x00000002090a7836 */ /* 0x000fe40000000000 */
[--C-:B0-----:R-:W-:Y:S02]  /*0460*/  IMAD.WIDE.U32 R22, R27, 0x4, R12.reuse ;  /* 0x000000041b167825 */ /* 0x101fe400078e000c */
[----:B------:R0:W5:Y:S02]  /*0470*/  LDG.E R27, desc[UR6][R14.64] ;  /* 0x000000060e1b7981 */ /* 0x000164000c1e1900 */
[----:B-1----:R-:W-:Y:S02]  /*0480*/  IMAD.WIDE.U32 R16, R24, 0x4, R12 ;  /* 0x0000000418107825 */ /* 0x002fe400078e000c */
[----:B------:R1:W5:Y:S04]  /*0490*/  LDG.E R26, desc[UR6][R22.64] ;  /* 0x00000006161a7981 */ /* 0x000368000c1e1900 */
[----:B------:R1:W5:Y:S01]  /*04a0*/  LDG.E R24, desc[UR6][R16.64] ;  /* 0x0000000610187981 */ /* 0x000362000c1e1900 */
[C---:B0-----:R-:W-:Y:S01]  /*04b0*/  VIADD R15, R9.reuse, 0x4 ;  /* 0x00000004090f7836 */ /* 0x041fe20000000000 */
[----:B-1----:R-:W-:-:S03]  /*04c0*/  IADD3 R23, PT, PT, R9, 0x5, RZ ;  /* 0x0000000509177810 */ /* 0x002fc60007ffe0ff */
[----:B------:R-:W-:-:S04]  /*04d0*/  IMAD.WIDE.U32 R14, R15, 0x4, R12 ;  /* 0x000000040f0e7825 */ /* 0x000fc800078e000c */
[--C-:B------:R-:W-:Y:S01]  /*04e0*/  IMAD.WIDE.U32 R16, R23, 0x4, R12.reuse ;  /* 0x0000000417107825 */ /* 0x100fe200078e000c */
[----:B------:R-:W-:Y:S01]  /*04f0*/  IADD3 R23, PT, PT, R9, 0x7, RZ ;  /* 0x0000000709177810 */ /* 0x000fe20007ffe0ff */
[----:B------:R0:W5:Y:S04]  /*0500*/  LDG.E R14, desc[UR6][R14.64] ;  /* 0x000000060e0e7981 */ /* 0x000168000c1e1900 */
[----:B------:R-:W-:Y:S01]  /*0510*/  IMAD.WIDE.U32 R22, R23, 0x4, R12 ;  /* 0x0000000417167825 */ /* 0x000fe200078e000c */
[----:B------:R-:W5:Y:S03]  /*0520*/  LDG.E R16, desc[UR6][R16.64] ;  /* 0x0000000610107981 */ /* 0x000f66000c1e1900 */
[----:B0-----:R-:W-:-:S02]  /*0530*/  VIADD R15, R9, 0x8 ;  /* 0x00000008090f7836 */ /* 0x001fc40000000000 */
[----:B------:R-:W5:Y:S01]  /*0540*/  LDG.E R22, desc[UR6][R22.64] ;  /* 0x0000000616167981 */ /* 0x000f62000c1e1900 */
[----:B--2---:R-:W-:Y:S08]  /*0550*/  POPC R20, R20 ;  /* 0x0000001400147309 */ /* 0x004ff00000000000 */
[----:B---3--:R-:W0:Y:S02]  /*0560*/  POPC R21, R21 ;  /* 0x0000001500157309 */ /* 0x008e240000000000 */
[----:B0-----:R-:W-:Y:S01]  /*0570*/  IADD3 R8, PT, PT, R21, R8, R20 ;  /* 0x0000000815087210 */ /* 0x001fe20007ffe014 */
[----:B------:R-:W-:-:S05]  /*0580*/  IMAD.WIDE.U32 R20, R10, 0x4, R12 ;  /* 0x000000040a147825 */ /* 0x000fca00078e000c */
[----:B------:R0:W2:Y:S02]  /*0590*/  LDG.E R10, desc[UR6][R20.64] ;  /* 0x00000006140a7981 */ /* 0x0000a4000c1e1900 */
[----:B0-----:R-:W-:-:S04]  /*05a0*/  VIADD R21, R9, 0x6 ;  /* 0x0000000609157836 */ /* 0x001fc80000000000 */
[----:B------:R-:W-:-:S04]  /*05b0*/  IMAD.WIDE.U32 R20, R21, 0x4, R12 ;  /* 0x0000000415147825 */ /* 0x000fc800078e000c */
[----:B------:R-:W-:Y:S02]  /*05c0*/  IMAD.WIDE.U32 R12, R15, 0x4, R12 ;  /* 0x000000040f0c7825 */ /* 0x000fe400078e000c */
[----:B------:R0:W3:Y:S04]  /*05d0*/  LDG.E R20, desc[UR6][R20.64] ;  /* 0x0000000614147981 */ /* 0x0000e8000c1e1900 */
[----:B------:R3:W3:Y:S01]  /*05e0*/  LDG.E R12, desc[UR6][R12.64] ;  /* 0x000000060c0c7981 */ /* 0x0006e2000c1e1900 */
[----:B----4-:R-:W-:Y:S08]  /*05f0*/  POPC R25, R25 ;  /* 0x0000001900197309 */ /* 0x010ff00000000000 */
[----:B------:R-:W1:Y:S08]  /*0600*/  POPC R18, R18 ;  /* 0x0000001200127309 */ /* 0x000e700000000000 */
[----:B-----5:R-:W-:Y:S08]  /*0610*/  POPC R29, R29 ;  /* 0x0000001d001d7309 */ /* 0x020ff00000000000 */
[----:B------:R-:W4:Y:S01]  /*0620*/  POPC R11, R11 ;  /* 0x0000000b000b7309 */ /* 0x000f220000000000 */
[----:B-1----:R-:W-:-:S07]  /*0630*/  IADD3 R8, PT, PT, R18, R8, R25 ;  /* 0x0000000812087210 */ /* 0x002fce0007ffe019 */
[----:B------:R-:W-:Y:S08]  /*0640*/  POPC R28, R28 ;  /* 0x0000001c001c7309 */ /* 0x000ff00000000000 */
[----:B------:R-:W1:Y:S01]  /*0650*/  POPC R27, R27 ;  /* 0x0000001b001b7309 */ /* 0x000e620000000000 */
[----:B----4-:R-:W-:-:S07]  /*0660*/  IADD3 R8, PT, PT, R11, R8, R29 ;  /* 0x000000080b087210 */ /* 0x010fce0007ffe01d */
[----:B------:R-:W-:Y:S01]  /*0670*/  POPC R26, R26 ;  /* 0x0000001a001a7309 */ /* 0x000fe20000000000 */
[----:B------:R-:W-:-:S07]  /*0680*/  IADD3 R19, PT, PT, R19, 0x10, RZ ;  /* 0x0000001013137810 */ /* 0x000fce0007ffe0ff */
[----:B------:R-:W-:Y:S01]  /*0690*/  POPC R24, R24 ;  /* 0x0000001800187309 */ /* 0x000fe20000000000 */
[----:B-1----:R-:W-:-:S07]  /*06a0*/  IADD3 R8, PT, PT, R27, R8, R28 ;  /* 0x000000081b087210 */ /* 0x002fce0007ffe01c */
[----:B------:R-:W-:Y:S01]  /*06b0*/  POPC R17, R14 ;  /* 0x0000000e00117309 */ /* 0x000fe20000000000 */
[----:B------:R-:W-:-:S07]  /*06c0*/  ISETP.NE.AND P3, PT, R19, RZ, PT ;  /* 0x000000ff1300720c */ /* 0x000fce0003f65270 */
[----:B------:R-:W-:Y:S08]  /*06d0*/  POPC R16, R16 ;  /* 0x0000001000107309 */ /* 0x000ff00000000000 */
[----:B0-----:R-:W-:Y:S01]  /*06e0*/  POPC R21, R22 ;  /* 0x0000001600157309 */ /* 0x001fe20000000000 */
[----:B------:R-:W-:-:S07]  /*06f0*/  VIADD R9, R9, 0x10 ;  /* 0x0000001009097836 */ /* 0x000fce0000000000 */
[----:B--2---:R-:W0:Y:S08]  /*0700*/  POPC R15, R10 ;  /* 0x0000000a000f7309 */ /* 0x004e300000000000 */
[----:B---3--:R-:W1:Y:S01]  /*0710*/  POPC R13, R20 ;  /* 0x00000014000d7309 */ /* 0x008e620000000000 */
[----:B0-----:R-:W-:-:S07]  /*0720*/  IADD3 R8, PT, PT, R15, R8, R26 ;  /* 0x000000080f087210 */ /* 0x001fce0007ffe01a */
[----:B------:R-:W0:Y:S01]  /*0730*/  POPC R12, R12 ;  /* 0x0000000c000c7309 */ /* 0x000e220000000000 */
[----:B------:R-:W-:-:S04]  /*0740*/  IADD3 R8, PT, PT, R17, R8, R24 ;  /* 0x0000000811087210 */ /* 0x000fc80007ffe018 */
[----:B-1----:R-:W-:-:S04]  /*0750*/  IADD3 R8, PT, PT, R13, R8, R16 ;  /* 0x000000080d087210 */ /* 0x002fc80007ffe010 */
[----:B0-----:R-:W-:Y:S01]  /*0760*/  IADD3 R8, PT, PT, R12, R8, R21 ;  /* 0x000000080c087210 */ /* 0x001fe20007ffe015 */
[----:B------:R-:W-:Y:S06]  /*0770*/  @P3 BRA `(.L_x_5) ;  /* 0xfffffff800d03947 */ /* 0x000fec000383ffff */
[----:B------:R-:W-:-:S07]  /*0780*/  MOV R22, R2 ;  /* 0x0000000200167202 */ /* 0x000fce0000000f00 */
.L_x_4:
[----:B------:R-:W0:Y:S02]  /*0790*/  LDCU UR4, c[0x0][0x398] ;  /* 0x00007300ff0477ac */ /* 0x000e240008000800 */
[----:B0-----:R-:W-:-:S09]  /*07a0*/  ULOP3.LUT UP0, URZ, UR4, 0x1e0, URZ, 0xc0, !UPT ;  /* 0x000001e004ff7892 */ /* 0x001fd2000f80c0ff */
[----:B------:R-:W-:Y:S05]  /*07b0*/  BRA.U !UP0, `(.L_x_6) ;  /* 0x00000005085c7547 */ /* 0x000fea000b800000 */
[----:B------:R-:W-:Y:S01]  /*07c0*/  ULOP3.LUT UP0, URZ, UR4, 0xe0, URZ, 0xc0, !UPT ;  /* 0x000000e004ff7892 */ /* 0x000fe2000f80c0ff */
[----:B------:R-:W-:Y:S10]  /*07d0*/  @!P1 BRA `(.L_x_7) ;  /* 0x0000000000989947 */ /* 0x000ff40003800000 */
[----:B------:R-:W0:Y:S01]  /*07e0*/  LDC.64 R10, c[0x0][0x380] ;  /* 0x0000e000ff0a7b82 */ /* 0x000e220000000a00 */
[----:B------:R-:W-:-:S04]  /*07f0*/  IMAD.IADD R13, R7, 0x1, R22 ;  /* 0x00000001070d7824 */ /* 0x000fc800078e0216 */
[C---:B------:R-:W-:Y:S01]  /*0800*/  VIADD R19, R13.reuse, 0x2 ;  /* 0x000000020d137836 */ /* 0x040fe20000000000 */
[C---:B------:R-:W-:Y:S02]  /*0810*/  IADD3 R25, PT, PT, R13.reuse, 0x1, RZ ;  /* 0x000000010d197810 */ /* 0x040fe40007ffe0ff */
[C---:B------:R-:W-:Y:S01]  /*0820*/  IADD3 R21, PT, PT, R13.reuse, 0x3, RZ ;  /* 0x000000030d157810 */ /* 0x040fe20007ffe0ff */
[C---:B------:R-:W-:Y:S01]  /*0830*/  VIADD R15, R13.reuse, 0x4 ;  /* 0x000000040d0f7836 */ /* 0x040fe20000000000 */
[C---:B------:R-:W-:Y:S01]  /*0840*/  IADD3 R23, PT, PT, R13.reuse, 0x5, RZ ;  /* 0x000000050d177810 */ /* 0x040fe20007ffe0ff */
[C---:B------:R-:W-:Y:S01]  /*0850*/  VIADD R27, R13.reuse, 0x6 ;  /* 0x000000060d1b7836 */ /* 0x040fe20000000000 */
[----:B------:R-:W-:Y:S01]  /*0860*/  IADD3 R29, PT, PT, R13, 0x7, RZ ;  /* 0x000000070d1d7810 */ /* 0x000fe20007ffe0ff */
[----:B0-----:R-:W-:-:S04]  /*0870*/  IMAD.WIDE.U32 R24, R25, 0x4, R10 ;  /* 0x0000000419187825 */ /* 0x001fc800078e000a */
[--C-:B------:R-:W-:Y:S02]  /*0880*/  IMAD.WIDE.U32 R16, R13, 0x4, R10.reuse ;  /* 0x000000040d107825 */ /* 0x100fe400078e000a */
[----:B------:R-:W2:Y:S02]  /*0890*/  LDG.E R24, desc[UR6][R24.64] ;  /* 0x0000000618187981 */ /* 0x000ea4000c1e1900 */
[--C-:B------:R-:W-:Y:S02]  /*08a0*/  IMAD.WIDE.U32 R18, R19, 0x4, R10.reuse ;  /* 0x0000000413127825 */ /* 0x100fe400078e000a */
[----:B------:R0:W3:Y:S02]  /*08b0*/  LDG.E R9, desc[UR6][R16.64] ;  /* 0x0000000610097981 */ /* 0x0000e4000c1e1900 */
[--C-:B------:R-:W-:Y:S02]  /*08c0*/  IMAD.WIDE.U32 R20, R21, 0x4, R10.reuse ;  /* 0x0000000415147825 */ /* 0x100fe400078e000a */
[----:B------:R-:W4:Y:S02]  /*08d0*/  LDG.E R18, desc[UR6][R18.64] ;  /* 0x0000000612127981 */ /* 0x000f24000c1e1900 */
[----:B------:R-:W-:-:S02]  /*08e0*/  IMAD.WIDE.U32 R12, R15, 0x4, R10 ;  /* 0x000000040f0c7825 */ /* 0x000fc400078e000a */
[----:B------:R-:W5:Y:S02]  /*08f0*/  LDG.E R20, desc[UR6][R20.64] ;  /* 0x0000000614147981 */ /* 0x000f64000c1e1900 */
[--C-:B------:R-:W-:Y:S02]  /*0900*/  IMAD.WIDE.U32 R14, R23, 0x4, R10.reuse ;  /* 0x00000004170e7825 */ /* 0x100fe400078e000a */
[----:B------:R-:W5:Y:S02]  /*0910*/  LDG.E R12, desc[UR6][R12.64] ;  /* 0x000000060c0c7981 */ /* 0x000f64000c1e1900 */
[--C-:B0-----:R-:W-:Y:S02]  /*0920*/  IMAD.WIDE.U32 R16, R27, 0x4, R10.reuse ;  /* 0x000000041b107825 */ /* 0x101fe400078e000a */
[----:B------:R-:W5:Y:S02]  /*0930*/  LDG.E R14, desc[UR6][R14.64] ;  /* 0x000000060e0e7981 */ /* 0x000f64000c1e1900 */
[----:B------:R-:W-:-:S02]  /*0940*/  IMAD.WIDE.U32 R10, R29, 0x4, R10 ;  /* 0x000000041d0a7825 */ /* 0x000fc400078e000a */
[----:B------:R-:W5:Y:S04]  /*0950*/  LDG.E R16, desc[UR6][R16.64] ;  /* 0x0000000610107981 */ /* 0x000f68000c1e1900 */
[----:B------:R-:W5:Y:S01]  /*0960*/  LDG.E R10, desc[UR6][R10.64] ;  /* 0x000000060a0a7981 */ /* 0x000f62000c1e1900 */
[----:B------:R-:W-:Y:S01]  /*0970*/  VIADD R22, R22, 0x8 ;  /* 0x0000000816167836 */ /* 0x000fe20000000000 */
[----:B--2---:R-:W-:Y:S08]  /*0980*/  POPC R24, R24 ;  /* 0x0000001800187309 */ /* 0x004ff00000000000 */
[----:B---3--:R-:W0:Y:S08]  /*0990*/  POPC R9, R9 ;  /* 0x0000000900097309 */ /* 0x008e300000000000 */
[----:B----4-:R-:W-:Y:S08]  /*09a0*/  POPC R19, R18 ;  /* 0x0000001200137309 */ /* 0x010ff00000000000 */
[----:B-----5:R-:W1:Y:S01]  /*09b0*/  POPC R23, R20 ;  /* 0x0000001400177309 */ /* 0x020e620000000000 */
[----:B0-----:R-:W-:-:S07]  /*09c0*/  IADD3 R8, PT, PT, R24, R8, R9 ;  /* 0x0000000818087210 */ /* 0x001fce0007ffe009 */
[----:B------:R-:W-:Y:S08]  /*09d0*/  POPC R21, R12 ;  /* 0x0000000c00157309 */ /* 0x000ff00000000000 */
[----:B------:R-:W0:Y:S01]  /*09e0*/  POPC R25, R14 ;  /* 0x0000000e00197309 */ /* 0x000e220000000000 */
[----:B-1----:R-:W-:-:S07]  /*09f0*/  IADD3 R8, PT, PT, R23, R8, R19 ;  /* 0x0000000817087210 */ /* 0x002fce0007ffe013 */
[----:B------:R-:W-:Y:S08]  /*0a00*/  POPC R27, R16 ;  /* 0x00000010001b7309 */ /* 0x000ff00000000000 */
[----:B------:R-:W1:Y:S01]  /*0a10*/  POPC R13, R10 ;  /* 0x0000000a000d7309 */ /* 0x000e620000000000 */
[----:B0-----:R-:W-:-:S04]  /*0a20*/  IADD3 R8, PT, PT, R25, R8, R21 ;  /* 0x0000000819087210 */ /* 0x001fc80007ffe015 */
[----:B-1----:R-:W-:-:S07]  /*0a30*/  IADD3 R8, PT, PT, R13, R8, R27 ;  /* 0x000000080d087210 */ /* 0x002fce0007ffe01b */
.L_x_7:
[----:B------:R-:W-:Y:S05]  /*0a40*/  BRA.U !UP0, `(.L_x_6) ;  /* 0x0000000108b87547 */ /* 0x000fea000b800000 */
[----:B------:R-:W-:Y:S01]  /*0a50*/  ISETP.NE.AND P3, PT, R4, RZ, PT ;  /* 0x000000ff0400720c */ /* 0x000fe20003f65270 */
[----:B------:R-:W-:-:S12]  /*0a60*/  @!P0 BRA `(.L_x_8) ;  /* 0x0000000000548947 */ /* 0x000fd80003800000 */
[----:B------:R-:W0:Y:S01]  /*0a70*/  LDC.64 R10, c[0x0][0x380] ;  /* 0x0000e000ff0a7b82 */ /* 0x000e220000000a00 */
[----:B------:R-:W-:-:S04]  /*0a80*/  IADD3 R9, PT, PT, R7, R22, RZ ;  /* 0x0000001607097210 */ /* 0x000fc80007ffe0ff */
[C---:B------:R-:W-:Y:S01]  /*0a90*/  IADD3 R15, PT, PT, R9.reuse, 0x2, RZ ;  /* 0x00000002090f7810 */ /* 0x040fe20007ffe0ff */
[C---:B------:R-:W-:Y:S02]  /*0aa0*/  VIADD R13, R9.reuse, 0x1 ;  /* 0x00000001090d7836 */ /* 0x040fe40000000000 */
[----:B0-----:R-:W-:-:S04]  /*0ab0*/  IMAD.WIDE.U32 R16, R9, 0x4, R10 ;  /* 0x0000000409107825 */ /* 0x001fc800078e000a */
[----:B------:R-:W-:Y:S02]  /*0ac0*/  VIADD R9, R9, 0x3 ;  /* 0x0000000309097836 */ /* 0x000fe40000000000 */
[--C-:B------:R-:W-:Y:S01]  /*0ad0*/  IMAD.WIDE.U32 R12, R13, 0x4, R10.reuse ;  /* 0x000000040d0c7825 */ /* 0x100fe200078e000a */
[----:B------:R-:W2:Y:S03]  /*0ae0*/  LDG.E R16, desc[UR6][R16.64] ;  /* 0x0000000610107981 */ /* 0x000ea6000c1e1900 */
[--C-:B------:R-:W-:Y:S02]  /*0af0*/  IMAD.WIDE.U32 R14, R15, 0x4, R10.reuse ;  /* 0x000000040f0e7825 */ /* 0x100fe400078e000a */
[----:B------:R-:W3:Y:S02]  /*0b00*/  LDG.E R12, desc[UR6][R12.64] ;  /* 0x000000060c0c7981 */ /* 0x000ee4000c1e1900 */
[----:B------:R-:W-:-:S02]  /*0b10*/  IMAD.WIDE.U32 R10, R9, 0x4, R10 ;  /* 0x00000004090a7825 */ /* 0x000fc400078e000a */
[----:B------:R-:W4:Y:S04]  /*0b20*/  LDG.E R14, desc[UR6][R14.64] ;  /* 0x000000060e0e7981 */ /* 0x000f28000c1e1900 */
[----:B------:R-:W5:Y:S01]  /*0b30*/  LDG.E R10, desc[UR6][R10.64] ;  /* 0x000000060a0a7981 */ /* 0x000f62000c1e1900 */
[----:B------:R-:W-:Y:S01]  /*0b40*/  IADD3 R22, PT, PT, R22, 0x4, RZ ;  /* 0x0000000416167810 */ /* 0x000fe20007ffe0ff */
[----:B--2---:R-:W-:Y:S08]  /*0b50*/  POPC R9, R16 ;  /* 0x0000001000097309 */ /* 0x004ff00000000000 */
[----:B---3--:R-:W0:Y:S08]  /*0b60*/  POPC R18, R12 ;  /* 0x0000000c00127309 */ /* 0x008e300000000000 */
[----:B----4-:R-:W-:Y:S08]  /*0b70*/  POPC R20, R14 ;  /* 0x0000000e00147309 */ /* 0x010ff00000000000 */
[----:B-----5:R-:W1:Y:S01]  /*0b80*/  POPC R19, R10 ;  /* 0x0000000a00137309 */ /* 0x020e620000000000 */
[----:B0-----:R-:W-:-:S04]  /*0b90*/  IADD3 R9, PT, PT, R18, R8, R9 ;  /* 0x0000000812097210 */ /* 0x001fc80007ffe009 */
[----:B-1----:R-:W-:-:S04]  /*0ba0*/  IADD3 R9, PT, PT, R19, R9, R20 ;  /* 0x0000000913097210 */ /* 0x002fc80007ffe014 */
[----:B------:R-:W-:-:S07]  /*0bb0*/  PRMT R8, R9, 0x7610, R8 ;  /* 0x0000761009087816 */ /* 0x000fce0000000008 */
.L_x_8:
[----:B------:R-:W-:Y:S05]  /*0bc0*/  @!P3 BRA `(.L_x_6) ;  /* 0x000000000058b947 */ /* 0x000fea0003800000 */
[----:B------:R-:W0:Y:S01]  /*0bd0*/  LDC.64 R10, c[0x0][0x380] ;  /* 0x0000e000ff0a7b82 */ /* 0x000e220000000a00 */
[----:B------:R-:W-:-:S04]  /*0be0*/  IMAD.IADD R9, R7, 0x1, R22 ;  /* 0x0000000107097824 */ /* 0x000fc800078e0216 */
[----:B0-----:R-:W-:-:S06]  /*0bf0*/  IMAD.WIDE.U32 R12, R9, 0x4, R10 ;  /* 0x00000004090c7825 */ /* 0x001fcc00078e000a */
[----:B------:R-:W2:Y:S01]  /*0c00*/  LDG.E R12, desc[UR6][R12.64] ;  /* 0x000000060c0c7981 */ /* 0x000ea2000c1e1900 */
[----:B------:R-:W-:Y:S01]  /*0c10*/  ISETP.NE.AND P3, PT, R4, 0x1, PT ;  /* 0x000000010400780c */ /* 0x000fe20003f65270 */
[----:B--2---:R-:W0:Y:S02]  /*0c20*/  POPC R7, R12 ;  /* 0x0000000c00077309 */ /* 0x004e240000000000 */
[----:B0-----:R-:W-:-:S04]  /*0c30*/  IADD3 R7, PT, PT, R8, R7, RZ ;  /* 0x0000000708077210 */ /* 0x001fc80007ffe0ff */
[----:B------:R-:W-:-:S06]  /*0c40*/  PRMT R8, R7, 0x7610, R8 ;  /* 0x0000761007087816 */ /* 0x000fcc0000000008 */
[----:B------:R-:W-:Y:S05]  /*0c50*/  @!P3 BRA `(.L_x_6) ;  /* 0x000000000034b947 */ /* 0x000fea0003800000 */
[----:B------:R-:W-:Y:S01]  /*0c60*/  ISETP.NE.AND P3, PT, R4, 0x2, PT ;  /* 0x000000020400780c */ /* 0x000fe20003f65270 */
[----:B------:R-:W-:-:S04]  /*0c70*/  VIADD R13, R9, 0x1 ;  /* 0x00000001090d7836 */ /* 0x000fc80000000000 */
[----:B------:R-:W-:-:S06]  /*0c80*/  IMAD.WIDE.U32 R12, R13, 0x4, R10 ;  /* 0x000000040d0c7825 */ /* 0x000fcc00078e000a */
[----:B------:R-:W2:Y:S02]  /*0c90*/  LDG.E R12, desc[UR6][R12.64] ;  /* 0x000000060c0c7981 */ /* 0x000ea4000c1e1900 */
[----:B------:R-:W-:-:S05]  /*0ca0*/  @P3 IADD3 R7, PT, PT, R9, 0x2, RZ ;  /* 0x0000000209073810 */ /* 0x000fca0007ffe0ff */
[----:B------:R-:W-:-:S06]  /*0cb0*/  @P3 IMAD.WIDE.U32 R10, R7, 0x4, R10 ;  /* 0x00000004070a3825 */ /* 0x000fcc00078e000a */
[----:B------:R-:W3:Y:S01]  /*0cc0*/  @P3 LDG.E R10, desc[UR6][R10.64] ;  /* 0x000000060a0a3981 */ /* 0x000ee2000c1e1900 */
[----:B--2---:R-:W0:Y:S08]  /*0cd0*/  POPC R7, R12 ;  /* 0x0000000c00077309 */ /* 0x004e300000000000 */
[----:B---3--:R-:W1:Y:S01]  /*0ce0*/  @P3 POPC R9, R10 ;  /* 0x0000000a00093309 */ /* 0x008e620000000000 */
[----:B0-----:R-:W-:-:S05]  /*0cf0*/  IMAD.IADD R7, R8, 0x1, R7 ;  /* 0x0000000108077824 */ /* 0x001fca00078e0207 */
[----:B------:R-:W-:-:S04]  /*0d00*/  PRMT R8, R7, 0x7610, R8 ;  /* 0x0000761007087816 */ /* 0x000fc80000000008 */
[----:B-1----:R-:W-:-:S04]  /*0d10*/  @P3 IADD3 R9, PT, PT, R8, R9, RZ ;  /* 0x0000000908093210 */ /* 0x002fc80007ffe0ff */
[----:B------:R-:W-:-:S07]  /*0d20*/  @P3 PRMT R8, R9, 0x7610, R8 ;  /* 0x0000761009083816 */ /* 0x000fce0000000008 */
.L_x_6:
[----:B------:R-:W0:Y:S01]  /*0d30*/  LDC.64 R10, c[0x0][0x388] ;  /* 0x0000e200ff0a7b82 */ /* 0x000e220000000a00 */
[----:B------:R-:W1:Y:S01]  /*0d40*/  LDCU UR4, c[0x0][0x39c] ;  /* 0x00007380ff0477ac */ /* 0x000e620008000800 */
[----:B------:R-:W-:-:S06]  /*0d50*/  LOP3.LUT R7, R8, 0xffff, RZ, 0xc0, !PT ;  /* 0x0000ffff08077812 */ /* 0x000fcc00078ec0ff */
[----:B------:R-:W2:Y:S01]  /*0d60*/  LDC.64 R12, c[0x0][0x390] ;  /* 0x0000e400ff0c7b82 */ /* 0x000ea20000000a00 */
[----:B0-----:R-:W-:-:S05]  /*0d70*/  IMAD.WIDE.U32 R10, R0, 0x2, R10 ;  /* 0x00000002000a7825 */ /* 0x001fca00078e000a */
[----:B------:R-:W-:Y:S01]  /*0d80*/  STG.E.U16 desc[UR6][R10.64], R8 ;  /* 0x000000080a007986 */ /* 0x000fe2000c101506 */
[----:B--2---:R-:W-:-:S05]  /*0d90*/  IMAD.WIDE.U32 R12, R0, 0x8, R12 ;  /* 0x00000008000c7825 */ /* 0x004fca00078e000c */
[----:B------:R0:W-:Y:S04]  /*0da0*/  STG.E desc[UR6][R12.64], R0 ;  /* 0x000000000c007986 */ /* 0x0001e8000c101906 */
[----:B------:R2:W-:Y:S01]  /*0db0*/  STG.E desc[UR6][R12.64+0x4], R7 ;  /* 0x000004070c007986 */ /* 0x0005e2000c101906 */
[----:B0-----:R-:W-:-:S05]  /*0dc0*/  IMAD.IADD R0, R3, 0x1, R0 ;  /* 0x0000000103007824 */ /* 0x001fca00078e0200 */
[----:B-1----:R-:W-:-:S13]  /*0dd0*/  ISETP.GE.U32.AND P3, PT, R0, UR4, PT ;  /* 0x0000000400007c0c */ /* 0x002fda000bf66070 */
[----:B--2---:R-:W-:Y:S05]  /*0de0*/  @!P3 BRA `(.L_x_9) ;  /* 0xfffffff40018b947 */ /* 0x004fea000383ffff */
[----:B------:R-:W-:Y:S05]  /*0df0*/  EXIT ;  /* 0x000000000000794d */ /* 0x000fea0003800000 */
.L_x_10:
        /* <DEDUP_REMOVED lines=16> */
.L_x_20:


//--------------------- .text._Z28kernel_4pass_popc_monolithicPhPtP6iovRowjj --------------------------
	.section	.text._Z28kernel_4pass_popc_monolithicPhPtP6iovRowjj,"ax",@progbits
	.align	128
        .global         _Z28kernel_4pass_popc_monolithicPhPtP6iovRowjj
        .type           _Z28kernel_4pass_popc_monolithicPhPtP6iovRowjj,@function
        .size           _Z28kernel_4pass_popc_monolithicPhPtP6iovRowjj,(.L_x_21 - _Z28kernel_4pass_popc_monolithicPhPtP6iovRowjj)
        .other          _Z28kernel_4pass_popc_monolithicPhPtP6iovRowjj,@"STO_CUDA_ENTRY STV_DEFAULT"
_Z28kernel_4pass_popc_monolithicPhPtP6iovRowjj:
.text._Z28kernel_4pass_popc_monolithicPhPtP6iovRowjj:
[----:B------:R-:W-:Y:S01]  /*0000*/  LDC R1, c[0x0][0x37c] ;  /* 0x0000df00ff017b82 */ /* 0x000fe20000000800 */
[----:B------:R-:W0:Y:S07]  /*0010*/  S2R R3, SR_TID.X ;  /* 0x0000000000037919 */ /* 0x000e2e0000002100 */
[----:B------:R-:W0:Y:S01]  /*0020*/  S2UR UR4, SR_CTAID.X ;  /* 0x00000000000479c3 */ /* 0x000e220000002500 */
[----:B------:R-:W1:Y:S07]  /*0030*/  LDCU.64 UR10, c[0x0][0x398] ;  /* 0x00007300ff0a77ac */ /* 0x000e6e0008000a00 */
[----:B------:R-:W0:Y:S02]  /*0040*/  LDC R0, c[0x0][0x360] ;  /* 0x0000d800ff007b82 */ /* 0x000e240000000800 */
[----:B0-----:R-:W-:-:S05]  /*0050*/  IMAD R0, R0, UR4, R3 ;  /* 0x0000000400007c24 */ /* 0x001fca000f8e0203 */
[----:B-1----:R-:W-:-:S13]  /*0060*/  ISETP.GE.U32.AND P0, PT, R0, UR11, PT ;  /* 0x0000000b00007c0c */ /* 0x002fda000bf06070 */
[----:B------:R-:W-:Y:S05]  /*0070*/  @P0 EXIT ;  /* 0x000000000000094d */ /* 0x000fea0003800000 */
[----:B------:R-:W-:Y:S01]  /*0080*/  UISETP.GE.U32.AND UP0, UPT, UR10, 0x20, UPT ;  /* 0x000000200a00788c */ /* 0x000fe2000bf06070 */
[----:B------:R-:W-:Y:S01]  /*0090*/  PRMT R26, RZ, 0x7610, R26 ;  /* 0x00007610ff1a7816 */ /* 0x000fe2000000001a */
[----:B------:R-:W0:Y:S07]  /*00a0*/  LDCU.64 UR8, c[0x0][0x358] ;  /* 0x00006b00ff0877ac */ /* 0x000e2e0008000a00 */
[----:B------:R-:W-:Y:S05]  /*00b0*/  BRA.U !UP0, `(.L_x_11) ;  /* 0x0000000908b47547 */ /* 0x000fea000b800000 */
[----:B------:R-:W-:Y:S01]  /*00c0*/  USHF.R.U32.HI UR5, URZ, 0x5, UR10 ;  /* 0x00000005ff057899 */ /* 0x000fe2000801160a */
[----:B------:R-:W-:-:S03]  /*00d0*/  PRMT R26, RZ, 0x7610, R26 ;  /* 0x00007610ff1a7816 */ /* 0x000fc6000000001a */
[----:B------:R-:W-:Y:S02]  /*00e0*/  UIADD3 UR4, UPT, UPT, UR5, -0x1, URZ ;  /* 0xffffffff05047890 */ /* 0x000fe4000fffe0ff */
[----:B------:R-:W-:Y:S02]  /*00f0*/  ULOP3.LUT UR6, UR5, 0xf, URZ, 0xc0, !UPT ;  /* 0x0000000f05067892 */ /* 0x000fe4000f8ec0ff */
[----:B------:R-:W-:Y:S01]  /*0100*/  IMAD R16, R0, UR5, RZ ;  /* 0x0000000500107c24 */ /* 0x000fe2000f8e02ff */
[----:B------:R-:W-:Y:S02]  /*0110*/  UISETP.GE.U32.AND UP1, UPT, UR4, 0xf, UPT ;  /* 0x0000000f0400788c */ /* 0x000fe4000bf26070 */
[----:B------:R-:W-:Y:S01]  /*0120*/  UISETP.NE.AND UP0, UPT, UR6, URZ, UPT ;  /* 0x000000ff0600728c */ /* 0x000fe2000bf05270 */
[----:B------:R-:W-:-:S06]  /*0130*/  UMOV UR4, URZ ;  /* 0x000000ff00047c82 */ /* 0x000fcc0008000000 */
[----:B------:R-:W-:Y:S05]  /*0140*/  BRA.U !UP1, `(.L_x_12) ;  /* 0x0000000509447547 */ /* 0x000fea000b800000 */
[----:B------:R-:W-:Y:S01]  /*0150*/  ULOP3.LUT UR4, UR5, 0x7fffff0, URZ, 0xc0, !UPT ;  /* 0x07fffff005047892 */ /* 0x000fe2000f8ec0ff */
[----:B------:R-:W-:Y:S02]  /*0160*/  IADD3 R17, PT, PT, R16, 0x7, RZ ;  /* 0x0000000710117810 */ /* 0x000fe40007ffe0ff */
[----:B------:R-:W-:Y:S01]  /*0170*/  PRMT R26, RZ, 0x7610, R26 ;  /* 0x00007610ff1a7816 */ /* 0x000fe2000000001a */
[----:B------:R-:W-:-:S12]  /*0180*/  UIADD3 UR7, UPT, UPT, -UR4, URZ, URZ ;  /* 0x000000ff04077290 */ /* 0x000fd8000fffe1ff */
.L_x_13:
[----:B------:R-:W1:Y:S01]  /*0190*/  LDC.64 R2, c[0x0][0x380] ;  /* 0x0000e000ff027b82 */ /* 0x000e620000000a00 */
[C---:B------:R-:W-:Y:S01]  /*01a0*/  VIADD R21, R17.reuse, 0xfffffff9 ;  /* 0xfffffff911157836 */ /* 0x040fe20000000000 */
[C---:B------:R-:W-:Y:S01]  /*01b0*/  IADD3 R11, PT, PT, R17.reuse, -0x6, RZ ;  /* 0xfffffffa110b7810 */ /* 0x040fe20007ffe0ff */
[C---:B------:R-:W-:Y:S01]  /*01c0*/  VIADD R13, R17.reuse, 0xfffffffb ;  /* 0xfffffffb110d7836 */ /* 0x040fe20000000000 */
[C---:B------:R-:W-:Y:S01]  /*01d0*/  IADD3 R29, PT, PT, R17.reuse, -0x4, RZ ;  /* 0xfffffffc111d7810 */ /* 0x040fe20007ffe0ff */
[C---:B------:R-:W-:Y:S01]  /*01e0*/  VIADD R5, R17.reuse, 0xfffffffd ;  /* 0xfffffffd11057836 */ /* 0x040fe20000000000 */
[C---:B------:R-:W-:Y:S02]  /*01f0*/  IADD3 R7, PT, PT, R17.reuse, -0x2, RZ ;  /* 0xfffffffe11077810 */ /* 0x040fe40007ffe0ff */
[C---:B------:R-:W-:Y:S01]  /*0200*/  IADD3 R9, PT, PT, R17.reuse, -0x1, RZ ;  /* 0xffffffff11097810 */ /* 0x040fe20007ffe0ff */
[----:B------:R-:W-:Y:S02]  /*0210*/  VIADD R15, R17, 0x1 ;  /* 0x00000001110f7836 */ /* 0x000fe40000000000 */
[----:B-1----:R-:W-:-:S04]  /*0220*/  IMAD.WIDE.U32 R20, R21, 0x4, R2 ;  /* 0x0000000415147825 */ /* 0x002fc800078e0002 */
[--C-:B------:R-:W-:Y:S02]  /*0230*/  IMAD.WIDE.U32 R10, R11, 0x4, R2.reuse ;  /* 0x000000040b0a7825 */ /* 0x100fe400078e0002 */
[----:B0-----:R-:W2:Y:S02]  /*0240*/  LDG.E R20, desc[UR8][R20.64] ;  /* 0x0000000814147981 */ /* 0x001ea4000c1e1900 */
[--C-:B------:R-:W-:Y:S02]  /*0250*/  IMAD.WIDE.U32 R12, R13, 0x4, R2.reuse ;  /* 0x000000040d0c7825 */ /* 0x100fe400078e0002 */
[----:B------:R-:W3:Y:S02]  /*0260*/  LDG.E R19, desc[UR8][R10.64] ;  /* 0x000000080a137981 */ /* 0x000ee4000c1e1900 */
[--C-:B------:R-:W-:Y:S02]  /*0270*/  IMAD.WIDE.U32 R28, R29, 0x4, R2.reuse ;  /* 0x000000041d1c7825 */ /* 0x100fe400078e0002 */
[----:B------:R0:W4:Y:S02]  /*0280*/  LDG.E R25, desc[UR8][R12.64] ;  /* 0x000000080c197981 */ /* 0x000124000c1e1900 */
[----:B------:R-:W-:-:S02]  /*0290*/  IMAD.WIDE.U32 R4, R5, 0x4, R2 ;  /* 0x0000000405047825 */ /* 0x000fc400078e0002 */
[----:B------:R1:W5:Y:S02]  /*02a0*/  LDG.E R24, desc[UR8][R28.64] ;  /* 0x000000081c187981 */ /* 0x000364000c1e1900 */
[--C-:B------:R-:W-:Y:S02]  /*02b0*/  IMAD.WIDE.U32 R6, R7, 0x4, R2.reuse ;  /* 0x0000000407067825 */ /* 0x100fe400078e0002 */
[----:B------:R-:W5:Y:S01]  /*02c0*/  LDG.E R23, desc[UR8][R4.64] ;  /* 0x0000000804177981 */ /* 0x000f62000c1e1900 */
[----:B0-----:R-:W-:Y:S01]  /*02d0*/  IADD3 R13, PT, PT, R17, 0x2, RZ ;  /* 0x00000002110d7810 */ /* 0x001fe20007ffe0ff */
[--C-:B------:R-:W-:Y:S02]  /*02e0*/  IMAD.WIDE.U32 R8, R9, 0x4, R2.reuse ;  /* 0x0000000409087825 */ /* 0x100fe400078e0002 */
[----:B------:R-:W5:Y:S02]  /*02f0*/  LDG.E R18, desc[UR8][R6.64] ;  /* 0x0000000806127981 */ /* 0x000f64000c1e1900 */
[C---:B------:R-:W-:Y:S01]  /*0300*/  IMAD.WIDE.U32 R10, R17.reuse, 0x4, R2 ;  /* 0x00000004110a7825 */ /* 0x040fe200078e0002 */
[C---:B-1----:R-:W-:Y:S01]  /*0310*/  IADD3 R29, PT, PT, R17.reuse, 0x3, RZ ;  /* 0x00000003111d7810 */ /* 0x042fe20007ffe0ff */
[----:B------:R0:W5:Y:S02]  /*0320*/  LDG.E R22, desc[UR8][R8.64] ;  /* 0x0000000808167981 */ /* 0x000164000c1e1900 */
[----:B------:R-:W-:-:S02]  /*0330*/  VIADD R28, R17, 0x4 ;  /* 0x00000004111c7836 */ /* 0x000fc40000000000 */
[--C-:B------:R-:W-:Y:S01]  /*0340*/  IMAD.WIDE.U32 R12, R13, 0x4, R2.reuse ;  /* 0x000000040d0c7825 */ /* 0x100fe200078e0002 */
[----:B------:R1:W5:Y:S03]  /*0350*/  LDG.E R21, desc[UR8][R10.64] ;  /* 0x000000080a157981 */ /* 0x000366000c1e1900 */
[--C-:B------:R-:W-:Y:S01]  /*0360*/  IMAD.WIDE.U32 R14, R15, 0x4, R2.reuse ;  /* 0x000000040f0e7825 */ /* 0x100fe200078e0002 */
[----:B0-----:R-:W-:Y:S01]  /*0370*/  IADD3 R9, PT, PT, R17, 0x5, RZ ;  /* 0x0000000511097810 */ /* 0x001fe20007ffe0ff */
[----:B------:R-:W5:Y:S02]  /*0380*/  LDG.E R12, desc[UR8][R12.64] ;  /* 0x000000080c0c7981 */ /* 0x000f64000c1e1900 */
[----:B------:R-:W-:Y:S01]  /*0390*/  IMAD.WIDE.U32 R4, R29, 0x4, R2 ;  /* 0x000000041d047825 */ /* 0x000fe200078e0002 */
[----:B-1----:R-:W-:-:S03]  /*03a0*/  IADD3 R11, PT, PT, R17, 0x6, RZ ;  /* 0x00000006110b7810 */ /* 0x002fc60007ffe0ff */
[--C-:B------:R-:W-:Y:S01]  /*03b0*/  IMAD.WIDE.U32 R6, R28, 0x4, R2.reuse ;  /* 0x000000041c067825 */ /* 0x100fe200078e0002 */
[----:B------:R0:W5:Y:S01]  /*03c0*/  LDG.E R27, desc[UR8][R14.64] ;  /* 0x000000080e1b7981 */ /* 0x000162000c1e1900 */
[----:B------:R-:W-:Y:S02]  /*03d0*/  IADD3 R29, PT, PT, R17, 0x8, RZ ;  /* 0x00000008111d7810 */ /* 0x000fe40007ffe0ff */
[--C-:B------:R-:W-:Y:S01]  /*03e0*/  IMAD.WIDE.U32 R8, R9, 0x4, R2.reuse ;  /* 0x0000000409087825 */ /* 0x100fe200078e0002 */
[----:B------:R-:W5:Y:S03]  /*03f0*/  LDG.E R4, desc[UR8][R4.64] ;  /* 0x0000000804047981 */ /* 0x000f66000c1e1900 */
[--C-:B------:R-:W-:Y:S01]  /*0400*/  IMAD.WIDE.U32 R10, R11, 0x4, R2.reuse ;  /* 0x000000040b0a7825 */ /* 0x100fe200078e0002 */
[----:B------:R-:W5:Y:S03]  /*0410*/  LDG.E R6, desc[UR8][R6.64] ;  /* 0x0000000806067981 */ /* 0x000f66000c1e1900 */
[----:B0-----:R-:W-:Y:S01]  /*0420*/  VIADD R15, R17, 0x7 ;  /* 0x00000007110f7836 */ /* 0x001fe20000000000 */
[----:B------:R-:W5:Y:S03]  /*0430*/  LDG.E R8, desc[UR8][R8.64] ;  /* 0x0000000808087981 */ /* 0x000f66000c1e1900 */
[--C-:B------:R-:W-:Y:S01]  /*0440*/  IMAD.WIDE.U32 R14, R15, 0x4, R2.reuse ;  /* 0x000000040f0e7825 */ /* 0x100fe200078e0002 */
[----:B------:R-:W5:Y:S03]  /*0450*/  LDG.E R10, desc[UR8][R10.64] ;  /* 0x000000080a0a7981 */ /* 0x000f66000c1e1900 */
[----:B------:R-:W-:-:S02]  /*0460*/  IMAD.WIDE.U32 R2, R29, 0x4, R2 ;  /* 0x000000041d027825 */ /* 0x000fc400078e0002 */
[----:B------:R-:W5:Y:S04]  /*0470*/  LDG.E R14, desc[UR8][R14.64] ;  /* 0x000000080e0e7981 */ /* 0x000f68000c1e1900 */
[----:B------:R0:W5:Y:S01]  /*0480*/  LDG.E R2, desc[UR8][R2.64] ;  /* 0x0000000802027981 */ /* 0x000162000c1e1900 */
[----:B------:R-:W-:-:S04]  /*0490*/  UIADD3 UR7, UPT, UPT, UR7, 0x10, URZ ;  /* 0x0000001007077890 */ /* 0x000fc8000fffe0ff */
[----:B------:R-:W-:Y:S01]  /*04a0*/  UISETP.NE.AND UP1, UPT, UR7, URZ, UPT ;  /* 0x000000ff0700728c */ /* 0x000fe2000bf25270 */
[----:B------:R-:W-:Y:S01]  /*04b0*/  IADD3 R17, PT, PT, R17, 0x10, RZ ;  /* 0x0000001011117810 */ /* 0x000fe20007ffe0ff */
[----:B--2---:R-:W-:Y:S08]  /*04c0*/  POPC R13, R20 ;  /* 0x00000014000d7309 */ /* 0x004ff00000000000 */
[----:B---3--:R-:W1:Y:S08]  /*04d0*/  POPC R19, R19 ;  /* 0x0000001300137309 */ /* 0x008e700000000000 */
[----:B----4-:R-:W-:Y:S08]  /*04e0*/  POPC R25, R25 ;  /* 0x0000001900197309 */ /* 0x010ff00000000000 */
[----:B-----5:R-:W2:Y:S01]  /*04f0*/  POPC R24, R24 ;  /* 0x0000001800187309 */ /* 0x020ea20000000000 */
[----:B-1----:R-:W-:-:S07]  /*0500*/  IADD3 R13, PT, PT, R19, R26, R13 ;  /* 0x0000001a130d7210 */ /* 0x002fce0007ffe00d */
[----:B------:R-:W-:Y:S08]  /*0510*/  POPC R23, R23 ;  /* 0x0000001700177309 */ /* 0x000ff00000000000 */
[----:B------:R-:W1:Y:S01]  /*0520*/  POPC R18, R18 ;  /* 0x0000001200127309 */ /* 0x000e620000000000 */
[----:B--2---:R-:W-:-:S07]  /*0530*/  IADD3 R13, PT, PT, R24, R13, R25 ;  /* 0x0000000d180d7210 */ /* 0x004fce0007ffe019 */
[----:B------:R-:W-:Y:S08]  /*0540*/  POPC R22, R22 ;  /* 0x0000001600167309 */ /* 0x000ff00000000000 */
[----:B------:R-:W2:Y:S01]  /*0550*/  POPC R21, R21 ;  /* 0x0000001500157309 */ /* 0x000ea20000000000 */
[----:B-1----:R-:W-:-:S07]  /*0560*/  IADD3 R13, PT, PT, R18, R13, R23 ;  /* 0x0000000d120d7210 */ /* 0x002fce0007ffe017 */
[----:B------:R-:W-:Y:S08]  /*0570*/  POPC R27, R27 ;  /* 0x0000001b001b7309 */ /* 0x000ff00000000000 */
[----:B------:R-:W1:Y:S01]  /*0580*/  POPC R12, R12 ;  /* 0x0000000c000c7309 */ /* 0x000e620000000000 */
[----:B--2---:R-:W-:-:S07]  /*0590*/  IADD3 R13, PT, PT, R21, R13, R22 ;  /* 0x0000000d150d7210 */ /* 0x004fce0007ffe016 */
[----:B------:R-:W-:Y:S08]  /*05a0*/  POPC R4, R4 ;  /* 0x0000000400047309 */ /* 0x000ff00000000000 */
[----:B------:R-:W2:Y:S01]  /*05b0*/  POPC R6, R6 ;  /* 0x0000000600067309 */ /* 0x000ea20000000000 */
[----:B-1----:R-:W-:-:S07]  /*05c0*/  IADD3 R13, PT, PT, R12, R13, R27 ;  /* 0x0000000d0c0d7210 */ /* 0x002fce0007ffe01b */
[----:B0-----:R-:W-:Y:S08]  /*05d0*/  POPC R3, R8 ;  /* 0x0000000800037309 */ /* 0x001ff00000000000 */
[----:B------:R-:W0:Y:S01]  /*05e0*/  POPC R10, R10 ;  /* 0x0000000a000a7309 */ /* 0x000e220000000000 */
[----:B--2---:R-:W-:-:S07]  /*05f0*/  IADD3 R4, PT, PT, R6, R13, R4 ;  /* 0x0000000d06047210 */ /* 0x004fce0007ffe004 */
[----:B------:R-:W-:Y:S08]  /*0600*/  POPC R14, R14 ;  /* 0x0000000e000e7309 */ /* 0x000ff00000000000 */
[----:B------:R-:W1:Y:S01]  /*0610*/  POPC R2, R2 ;  /* 0x0000000200027309 */ /* 0x000e620000000000 */
[----:B0-----:R-:W-:-:S04]  /*0620*/  IADD3 R3, PT, PT, R10, R4, R3 ;  /* 0x000000040a037210 */ /* 0x001fc80007ffe003 */
[----:B-1----:R-:W-:-:S04]  /*0630*/  IADD3 R3, PT, PT, R2, R3, R14 ;  /* 0x0000000302037210 */ /* 0x002fc80007ffe00e */
[----:B------:R-:W-:Y:S01]  /*0640*/  PRMT R26, R3, 0x7610, R26 ;  /* 0x00007610031a7816 */ /* 0x000fe2000000001a */
[----:B------:R-:W-:Y:S06]  /*0650*/  BRA.U UP1, `(.L_x_13) ;  /* 0xfffffff901cc7547 */ /* 0x000fec000b83ffff */
.L_x_12:
[----:B------:R-:W-:Y:S05]  /*0660*/  BRA.U !UP0, `(.L_x_11) ;  /* 0x0000000508487547 */ /* 0x000fea000b800000 */
[----:B------:R-:W-:Y:S02]  /*0670*/  UISETP.GE.U32.AND UP0, UPT, UR6, 0x8, UPT ;  /* 0x000000080600788c */ /* 0x000fe4000bf06070 */
[----:B------:R-:W-:-:S04]  /*0680*/  ULOP3.LUT UR7, UR5, 0x7, URZ, 0xc0, !UPT ;  /* 0x0000000705077892 */ /* 0x000fc8000f8ec0ff */
[----:B------:R-:W-:-:S03]  /*0690*/  UISETP.NE.AND UP1, UPT, UR7, URZ, UPT ;  /* 0x000000ff0700728c */ /* 0x000fc6000bf25270 */
[----:B------:R-:W-:Y:S08]  /*06a0*/  BRA.U !UP0, `(.L_x_14) ;  /* 0x00000001089c7547 */ /* 0x000ff0000b800000 */
[----:B------:R-:W1:Y:S01]  /*06b0*/  LDC.64 R2, c[0x0][0x380] ;  /* 0x0000e000ff027b82 */ /* 0x000e620000000a00 */
[----:B------:R-:W-:-:S05]  /*06c0*/  VIADD R7, R16, UR4 ;  /* 0x0000000410077c36 */ /* 0x000fca0008000000 */
[C---:B------:R-:W-:Y:S01]  /*06d0*/  IADD3 R19, PT, PT, R7.reuse, 0x1, RZ ;  /* 0x0000000107137810 */ /* 0x040fe20007ffe0ff */
[C---:B------:R-:W-:Y:S01]  /*06e0*/  VIADD R11, R7.reuse, 0x3 ;  /* 0x00000003070b7836 */ /* 0x040fe20000000000 */
[C---:B------:R-:W-:Y:S02]  /*06f0*/  IADD3 R13, PT, PT, R7.reuse, 0x2, RZ ;  /* 0x00000002070d7810 */ /* 0x040fe40007ffe0ff */
[C---:B------:R-:W-:Y:S02]  /*0700*/  IADD3 R9, PT, PT, R7.reuse, 0x4, RZ ;  /* 0x0000000407097810 */ /* 0x040fe40007ffe0ff */
[C---:B------:R-:W-:Y:S01]  /*0710*/  IADD3 R17, PT, PT, R7.reuse, 0x5, RZ ;  /* 0x0000000507117810 */ /* 0x040fe20007ffe0ff */
[C---:B------:R-:W-:Y:S01]  /*0720*/  VIADD R21, R7.reuse, 0x6 ;  /* 0x0000000607157836 */ /* 0x040fe20000000000 */
[C---:B------:R-:W-:Y:S01]  /*0730*/  IADD3 R23, PT, PT, R7.reuse, 0x7, RZ ;  /* 0x0000000707177810 */ /* 0x040fe20007ffe0ff */
[----:B-1----:R-:W-:-:S04]  /*0740*/  IMAD.WIDE.U32 R14, R7, 0x4, R2 ;  /* 0x00000004070e7825 */ /* 0x002fc800078e0002 */
[--C-:B------:R-:W-:Y:S01]  /*0750*/  IMAD.WIDE.U32 R18, R19, 0x4, R2.reuse ;  /* 0x0000000413127825 */ /* 0x100fe200078e0002 */
[----:B0-----:R0:W2:Y:S03]  /*0760*/  LDG.E R4, desc[UR8][R14.64] ;  /* 0x000000080e047981 */ /* 0x0010a6000c1e1900 */
[--C-:B------:R-:W-:Y:S01]  /*0770*/  IMAD.WIDE.U32 R12, R13, 0x4, R2.reuse ;  /* 0x000000040d0c7825 */ /* 0x100fe200078e0002 */
[----:B------:R-:W3:Y:S03]  /*0780*/  LDG.E R5, desc[UR8][R18.64] ;  /* 0x0000000812057981 */ /* 0x000ee6000c1e1900 */
[--C-:B------:R-:W-:Y:S02]  /*0790*/  IMAD.WIDE.U32 R10, R11, 0x4, R2.reuse ;  /* 0x000000040b0a7825 */ /* 0x100fe400078e0002 */
[----:B------:R2:W4:Y:S02]  /*07a0*/  LDG.E R12, desc[UR8][R12.64] ;  /* 0x000000080c0c7981 */ /* 0x000524000c1e1900 */
        /* <DEDUP_REMOVED lines=9> */
[----:B------:R-:W-:Y:S01]  /*0840*/  UIADD3 UR4, UPT, UPT, UR4, 0x8, URZ ;  /* 0x0000000804047890 */ /* 0x000fe2000fffe0ff */
        /* <DEDUP_REMOVED lines=11> */
[----:B-1----:R-:W-:-:S04]  /*0900*/  IADD3 R7, PT, PT, R7, R11, R20 ;  /* 0x0000000b07077210 */ /* 0x002fc80007ffe014 */
[----:B------:R-:W-:-:S07]  /*0910*/  PRMT R26, R7, 0x7610, R26 ;  /* 0x00007610071a7816 */ /* 0x000fce000000001a */
.L_x_14:
[----:B------:R-:W-:Y:S05]  /*0920*/  BRA.U !UP1, `(.L_x_11) ;  /* 0x0000000109987547 */ /* 0x000fea000b800000 */
[----:B------:R-:W-:Y:S02]  /*0930*/  UISETP.GE.U32.AND UP0, UPT, UR7, 0x4, UPT ;  /* 0x000000040700788c */ /* 0x000fe4000bf06070 */
[----:B------:R-:W-:-:S04]  /*0940*/  ULOP3.LUT UR5, UR5, 0x3, URZ, 0xc0, !UPT ;  /* 0x0000000305057892 */ /* 0x000fc8000f8ec0ff */
[----:B------:R-:W-:-:S03]  /*0950*/  UISETP.NE.AND UP1, UPT, UR5, URZ, UPT ;  /* 0x000000ff0500728c */ /* 0x000fc6000bf25270 */
[----:B------:R-:W-:Y:S08]  /*0960*/  BRA.U !UP0, `(.L_x_15) ;  /* 0x0000000108547547 */ /* 0x000ff0000b800000 */
[----:B------:R-:W1:Y:S01]  /*0970*/  LDC.64 R2, c[0x0][0x380] ;  /* 0x0000e000ff027b82 */ /* 0x000e620000000a00 */
[----:B------:R-:W-:-:S04]  /*0980*/  IADD3 R7, PT, PT, R16, UR4, RZ ;  /* 0x0000000410077c10 */ /* 0x000fc8000fffe0ff */
[C---:B------:R-:W-:Y:S01]  /*0990*/  IADD3 R11, PT, PT, R7.reuse, 0x2, RZ ;  /* 0x00000002070b7810 */ /* 0x040fe20007ffe0ff */
[C---:B------:R-:W-:Y:S01]  /*09a0*/  VIADD R9, R7.reuse, 0x1 ;  /* 0x0000000107097836 */ /* 0x040fe20000000000 */
[C---:B------:R-:W-:Y:S01]  /*09b0*/  IADD3 R13, PT, PT, R7.reuse, 0x3, RZ ;  /* 0x00000003070d7810 */ /* 0x040fe20007ffe0ff */
[----:B-1----:R-:W-:-:S04]  /*09c0*/  IMAD.WIDE.U32 R4, R7, 0x4, R2 ;  /* 0x0000000407047825 */ /* 0x002fc800078e0002 */
[--C-:B------:R-:W-:Y:S02]  /*09d0*/  IMAD.WIDE.U32 R6, R9, 0x4, R2.reuse ;  /* 0x0000000409067825 */ /* 0x100fe400078e0002 */
[----:B0-----:R-:W2:Y:S02]  /*09e0*/  LDG.E R4, desc[UR8][R4.64] ;  /* 0x0000000804047981 */ /* 0x001ea4000c1e1900 */
[--C-:B------:R-:W-:Y:S02]  /*09f0*/  IMAD.WIDE.U32 R8, R11, 0x4, R2.reuse ;  /* 0x000000040b087825 */ /* 0x100fe400078e0002 */
[----:B------:R-:W3:Y:S02]  /*0a00*/  LDG.E R6, desc[UR8][R6.64] ;  /* 0x0000000806067981 */ /* 0x000ee4000c1e1900 */
[----:B------:R-:W-:Y:S02]  /*0a10*/  IMAD.WIDE.U32 R2, R13, 0x4, R2 ;  /* 0x000000040d027825 */ /* 0x000fe400078e0002 */
[----:B------:R-:W4:Y:S04]  /*0a20*/  LDG.E R8, desc[UR8][R8.64] ;  /* 0x0000000808087981 */ /* 0x000f28000c1e1900 */
[----:B------:R-:W5:Y:S01]  /*0a30*/  LDG.E R2, desc[UR8][R2.64] ;  /* 0x0000000802027981 */ /* 0x000f62000c1e1900 */
[----:B------:R-:W-:Y:S01]  /*0a40*/  UIADD3 UR4, UPT, UPT, UR4, 0x4, URZ ;  /* 0x0000000404047890 */ /* 0x000fe2000fffe0ff */
[----:B--2---:R-:W-:Y:S08]  /*0a50*/  POPC R11, R4 ;  /* 0x00000004000b7309 */ /* 0x004ff00000000000 */
[----:B---3--:R-:W0:Y:S08]  /*0a60*/  POPC R10, R6 ;  /* 0x00000006000a7309 */ /* 0x008e300000000000 */
[----:B----4-:R-:W-:Y:S08]  /*0a70*/  POPC R13, R8 ;  /* 0x00000008000d7309 */ /* 0x010ff00000000000 */
[----:B-----5:R-:W1:Y:S01]  /*0a80*/  POPC R12, R2 ;  /* 0x00000002000c7309 */ /* 0x020e620000000000 */
[----:B0-----:R-:W-:-:S04]  /*0a90*/  IADD3 R10, PT, PT, R10, R26, R11 ;  /* 0x0000001a0a0a7210 */ /* 0x001fc80007ffe00b */
[----:B-1----:R-:W-:-:S04]  /*0aa0*/  IADD3 R10, PT, PT, R12, R10, R13 ;  /* 0x0000000a0c0a7210 */ /* 0x002fc80007ffe00d */
[----:B------:R-:W-:-:S07]  /*0ab0*/  PRMT R26, R10, 0x7610, R26 ;  /* 0x000076100a1a7816 */ /* 0x000fce000000001a */
.L_x_15:
[----:B------:R-:W-:Y:S05]  /*0ac0*/  BRA.U !UP1, `(.L_x_11) ;  /* 0x0000000109307547 */ /* 0x000fea000b800000 */
[----:B------:R-:W1:Y:S01]  /*0ad0*/  LDC.64 R4, c[0x0][0x380] ;  /* 0x0000e000ff047b82 */ /* 0x000e620000000a00 */
[----:B------:R-:W-:Y:S01]  /*0ae0*/  VIADD R7, R16, UR4 ;  /* 0x0000000410077c36 */ /* 0x000fe20008000000 */
[----:B------:R-:W-:-:S12]  /*0af0*/  UIADD3 UR5, UPT, UPT, -UR5, URZ, URZ ;  /* 0x000000ff05057290 */ /* 0x000fd8000fffe1ff */
.L_x_16:
[----:B-1----:R-:W-:-:S06]  /*0b00*/  IMAD.WIDE.U32 R2, R7, 0x4, R4 ;  /* 0x0000000407027825 */ /* 0x002fcc00078e0004 */
[----:B0-----:R-:W2:Y:S01]  /*0b10*/  LDG.E R2, desc[UR8][R2.64] ;  /* 0x0000000802027981 */ /* 0x001ea2000c1e1900 */
[----:B------:R-:W-:Y:S01]  /*0b20*/  UIADD3 UR5, UPT, UPT, UR5, 0x1, URZ ;  /* 0x0000000105057890 */ /* 0x000fe2000fffe0ff */
[----:B------:R-:W-:-:S03]  /*0b30*/  IADD3 R7, PT, PT, R7, 0x1, RZ ;  /* 0x0000000107077810 */ /* 0x000fc60007ffe0ff */
[----:B------:R-:W-:Y:S01]  /*0b40*/  UISETP.NE.AND UP0, UPT, UR5, URZ, UPT ;  /* 0x000000ff0500728c */ /* 0x000fe2000bf05270 */
[----:B--2---:R-:W0:Y:S02]  /*0b50*/  POPC R9, R2 ;  /* 0x0000000200097309 */ /* 0x004e240000000000 */
[----:B0-----:R-:W-:-:S04]  /*0b60*/  IADD3 R9, PT, PT, R9, R26, RZ ;  /* 0x0000001a09097210 */ /* 0x001fc80007ffe0ff */
[----:B------:R-:W-:Y:S02]  /*0b70*/  PRMT R26, R9, 0x7610, R26 ;  /* 0x00007610091a7816 */ /* 0x000fe4000000001a */
[----:B------:R-:W-:Y:S05]  /*0b80*/  BRA.U UP0, `(.L_x_16) ;  /* 0xfffffffd00dc7547 */ /* 0x000fea000b83ffff */
.L_x_11:
[----:B------:R-:W1:Y:S01]  /*0b90*/  LDC.64 R2, c[0x0][0x388] ;  /* 0x0000e200ff027b82 */ /* 0x000e620000000a00 */
[----:B------:R-:W-:-:S07]  /*0ba0*/  LOP3.LUT R7, R26, 0xffff, RZ, 0xc0, !PT ;  /* 0x0000ffff1a077812 */ /* 0x000fce00078ec0ff */
[----:B------:R-:W2:Y:S01]  /*0bb0*/  LDC.64 R4, c[0x0][0x390] ;  /* 0x0000e400ff047b82 */ /* 0x000ea20000000a00 */
[----:B-1----:R-:W-:-:S05]  /*0bc0*/  IMAD.WIDE.U32 R2, R0, 0x2, R2 ;  /* 0x0000000200027825 */ /* 0x002fca00078e0002 */
[----:B0-----:R-:W-:Y:S01]  /*0bd0*/  STG.E.U16 desc[UR8][R2.64], R26 ;  /* 0x0000001a02007986 */ /* 0x001fe2000c101508 */
[----:B--2---:R-:W-:-:S05]  /*0be0*/  IMAD.WIDE.U32 R4, R0, 0x8, R4 ;  /* 0x0000000800047825 */ /* 0x004fca00078e0004 */
[----:B------:R-:W-:Y:S04]  /*0bf0*/  STG.E desc[UR8][R4.64], R0 ;  /* 0x0000000004007986 */ /* 0x000fe8000c101908 */
[----:B------:R-:W-:Y:S01]  /*0c00*/  STG.E desc[UR8][R4.64+0x4], R7 ;  /* 0x0000040704007986 */ /* 0x000fe2000c101908 */
[----:B------:R-:W-:Y:S05]  /*0c10*/  EXIT ;  /* 0x000000000000794d */ /* 0x000fea0003800000 */
.L_x_17:
        /* <DEDUP_REMOVED lines=14> */
.L_x_21:


//--------------------- .nv.shared.reserved.0     --------------------------
	.section	.nv.shared.reserved.0,"aw",@nobits
	.weak		__nv_reservedSMEM_offset_0_alias
	.size		__nv_reservedSMEM_offset_0_alias, 0, 64
	.other		__nv_reservedSMEM_offset_0_alias,@"STO_CUDA_RESERVED_SHARED STV_DEFAULT"
__nv_reservedSMEM_offset_0_alias:
	.zero		0
	.zero		64


//--------------------- .nv.constant0._Z25kernel_4pass_pss_stridingPthjPj --------------------------
	.section	.nv.constant0._Z25kernel_4pass_pss_stridingPthjPj,"a",@progbits
	.sectionflags	@""
	.align	4
.nv.constant0._Z25kernel_4pass_pss_stridingPthjPj:
	.zero		920


//--------------------- .nv.constant0._Z27kernel_4pass_pss_monolithicPthjPj --------------------------
	.section	.nv.constant0._Z27kernel_4pass_pss_monolithicPthjPj,"a",@progbits
	.sectionflags	@""
	.align	4
.nv.constant0._Z27kernel_4pass_pss_monolithicPthjPj:
	.zero		920


//--------------------- .nv.constant0._Z26kernel_4pass_popc_stridingPhPtP6iovRowjj --------------------------
	.section	.nv.constant0._Z26kernel_4pass_popc_stridingPhPtP6iovRowjj,"a",@progbits
	.sectionflags	@""
	.align	4
.nv.constant0._Z26kernel_4pass_popc_stridingPhPtP6iovRowjj:
	.zero		928


//--------------------- .nv.constant0._Z28kernel_4pass_popc_monolithicPhPtP6iovRowjj --------------------------
	.section	.nv.constant0._Z28kernel_4pass_popc_monolithicPhPtP6iovRowjj,"a",@progbits
	.sectionflags	@""
	.align	4
.nv.constant0._Z28kernel_4pass_popc_monolithicPhPtP6iovRowjj:
	.zero		928


//--------------------- SYMBOLS --------------------------

	.type		.nv.reservedSmem.offset0,@object
	.size		.nv.reservedSmem.offset0,0x4
